	.target	sm_90a

	.elftype	@"ET_EXEC"


//--------------------- .note.nv.tkinfo           --------------------------
	.section	.note.nv.tkinfo,"",@"SHT_NOTE"
	.sectionflags	@"SHF_NOTE_NV_TKINFO"
	.tkinfo
        /*0018*/ 	.word	0x00000002
        /*0030*/ 	.string	""
        /*0030*/ 	.string	"ptxas"
        /*0030*/ 	.string	"Cuda compilation tools, release 13.0, V13.0.88"
        /*0030*/ 	.string	"Build cuda_13.0.r13.0/compiler.36424714_0"
        /*0030*/ 	.string	"-arch sm_90a -m 64 "



//--------------------- .note.nv.cuinfo           --------------------------
	.section	.note.nv.cuinfo,"",@"SHT_NOTE"
	.sectionflags	@"SHF_NOTE_NV_CUINFO"
        /*0018*/ 	.short	0x0002
        /*001a*/ 	.short	0x005a
        /*001c*/ 	.short	0x0082
	.zero		2


//--------------------- .nv.info                  --------------------------
	.section	.nv.info,"",@"SHT_CUDA_INFO"
	.align	4


	//----- nvinfo : EIATTR_REGCOUNT
	.align		4
        /*0000*/ 	.byte	0x04, 0x2f
        /*0002*/ 	.short	(.L_15 - .L_14)
	.align		4
.L_14:
        /*0004*/ 	.word	index@(_ZN7cutlass13device_kernelINS_4gemm6kernel13GemmUniversalIN4cute5tupleIJiiiiEEENS1_10collective13CollectiveMmaINS1_34MainloopSm90TmaGmmaWarpSpecializedILi4ENS5_IJNS4_1CILi2EEENSA_ILi4EEENSA_ILi1EEEEEENS1_32KernelTmaWarpSpecializedPingpongEEENS5_IJNSA_ILi64EEENSA_ILi128EEESI_EEENS_10bfloat16_tENS5_IJlSD_lEEESK_SL_NS4_8TiledMMAINS4_8MMA_AtomIJNS4_4SM904GMMA28MMA_64x128x16_F32BF16BF16_SSILNSP_5MajorE0ELSR_0ELNSP_7ScaleInE1ELSS_1EEEEEENS4_6LayoutINS5_IJSD_SD_SD_EEENS5_IJNSA_ILi0EEESX_SX_EEEEENS5_IJNS4_10UnderscoreES10_S10_EEEEENS4_23SM90_TMA_LOAD_MULTICASTENS4_14ComposedLayoutINS4_7SwizzleILi3ELi4ELi3EEENS4_18smem_ptr_flag_bitsILi16EEENSV_INS5_IJNSA_ILi8EEESH_EEENS5_IJSH_SD_EEEEEEEvNS4_8identityES13_S1D_vS1E_EENS_8epilogue10collective6detail29Sm90TmaWarpSpecializedAdapterINS1H_15DefaultEpilogueISK_SL_SL_NS1G_6thread17LinearCombinationISK_Li1EffLNS1L_9ScaleType4KindE0ELNS_15FloatRoundStyleE2ESK_EENS1_15EpilogueDefaultEEEEEvvEEEEvNT_6ParamsE)
        /*0008*/ 	.word	0x000000a8


	//----- nvinfo : EIATTR_FRAME_SIZE
	.align		4
.L_15:
        /*000c*/ 	.byte	0x04, 0x11
        /*000e*/ 	.short	(.L_17 - .L_16)
	.align		4
.L_16:
        /*0010*/ 	.word	index@(_ZN7cutlass13device_kernelINS_4gemm6kernel13GemmUniversalIN4cute5tupleIJiiiiEEENS1_10collective13CollectiveMmaINS1_34MainloopSm90TmaGmmaWarpSpecializedILi4ENS5_IJNS4_1CILi2EEENSA_ILi4EEENSA_ILi1EEEEEENS1_32KernelTmaWarpSpecializedPingpongEEENS5_IJNSA_ILi64EEENSA_ILi128EEESI_EEENS_10bfloat16_tENS5_IJlSD_lEEESK_SL_NS4_8TiledMMAINS4_8MMA_AtomIJNS4_4SM904GMMA28MMA_64x128x16_F32BF16BF16_SSILNSP_5MajorE0ELSR_0ELNSP_7ScaleInE1ELSS_1EEEEEENS4_6LayoutINS5_IJSD_SD_SD_EEENS5_IJNSA_ILi0EEESX_SX_EEEEENS5_IJNS4_10UnderscoreES10_S10_EEEEENS4_23SM90_TMA_LOAD_MULTICASTENS4_14ComposedLayoutINS4_7SwizzleILi3ELi4ELi3EEENS4_18smem_ptr_flag_bitsILi16EEENSV_INS5_IJNSA_ILi8EEESH_EEENS5_IJSH_SD_EEEEEEEvNS4_8identityES13_S1D_vS1E_EENS_8epilogue10collective6detail29Sm90TmaWarpSpecializedAdapterINS1H_15DefaultEpilogueISK_SL_SL_NS1G_6thread17LinearCombinationISK_Li1EffLNS1L_9ScaleType4KindE0ELNS_15FloatRoundStyleE2ESK_EENS1_15EpilogueDefaultEEEEEvvEEEEvNT_6ParamsE)
        /*0014*/ 	.word	0x00000000


	//----- nvinfo : EIATTR_MIN_STACK_SIZE
	.align		4
.L_17:
        /*0018*/ 	.byte	0x04, 0x12
        /*001a*/ 	.short	(.L_19 - .L_18)
	.align		4
.L_18:
        /*001c*/ 	.word	index@(_ZN7cutlass13device_kernelINS_4gemm6kernel13GemmUniversalIN4cute5tupleIJiiiiEEENS1_10collective13CollectiveMmaINS1_34MainloopSm90TmaGmmaWarpSpecializedILi4ENS5_IJNS4_1CILi2EEENSA_ILi4EEENSA_ILi1EEEEEENS1_32KernelTmaWarpSpecializedPingpongEEENS5_IJNSA_ILi64EEENSA_ILi128EEESI_EEENS_10bfloat16_tENS5_IJlSD_lEEESK_SL_NS4_8TiledMMAINS4_8MMA_AtomIJNS4_4SM904GMMA28MMA_64x128x16_F32BF16BF16_SSILNSP_5MajorE0ELSR_0ELNSP_7ScaleInE1ELSS_1EEEEEENS4_6LayoutINS5_IJSD_SD_SD_EEENS5_IJNSA_ILi0EEESX_SX_EEEEENS5_IJNS4_10UnderscoreES10_S10_EEEEENS4_23SM90_TMA_LOAD_MULTICASTENS4_14ComposedLayoutINS4_7SwizzleILi3ELi4ELi3EEENS4_18smem_ptr_flag_bitsILi16EEENSV_INS5_IJNSA_ILi8EEESH_EEENS5_IJSH_SD_EEEEEEEvNS4_8identityES13_S1D_vS1E_EENS_8epilogue10collective6detail29Sm90TmaWarpSpecializedAdapterINS1H_15DefaultEpilogueISK_SL_SL_NS1G_6thread17LinearCombinationISK_Li1EffLNS1L_9ScaleType4KindE0ELNS_15FloatRoundStyleE2ESK_EENS1_15EpilogueDefaultEEEEEvvEEEEvNT_6ParamsE)
        /*0020*/ 	.word	0x00000000
.L_19:


//--------------------- .nv.compat                --------------------------
	.section	.nv.compat,"",@"SHT_CUDA_COMPAT_INFO"
	.align	4
        /*0000*/ 	.byte	0x02, 0x09, 0x01, 0x00, 0x02, 0x02, 0x04, 0x00, 0x02, 0x05, 0x05, 0x00, 0x03, 0x07, 0x01, 0x01
        /*0010*/ 	.byte	0x02, 0x03, 0x01, 0x00, 0x02, 0x06, 0x01, 0x00, 0x04, 0x0b, 0x08, 0x00, 0x00, 0x00, 0x00, 0x00
        /*0020*/ 	.byte	0x00, 0x00, 0x00, 0x00


//--------------------- .nv.info._ZN7cutlass13device_kernelINS_4gemm6kernel13GemmUniversalIN4cute5tupleIJiiiiEEENS1_10collective13CollectiveMmaINS1_34MainloopSm90TmaGmmaWarpSpecializedILi4ENS5_IJNS4_1CILi2EEENSA_ILi4EEENSA_ILi1EEEEEENS1_32KernelTmaWarpSpecializedPingpongEEENS5_IJNSA_ILi64EEENSA_ILi128EEESI_EEENS_10bfloat16_tENS5_IJlSD_lEEESK_SL_NS4_8TiledMMAINS4_8MMA_AtomIJNS4_4SM904GMMA28MMA_64x128x16_F32BF16BF16_SSILNSP_5MajorE0ELSR_0ELNSP_7ScaleInE1ELSS_1EEEEEENS4_6LayoutINS5_IJSD_SD_SD_EEENS5_IJNSA_ILi0EEESX_SX_EEEEENS5_IJNS4_10UnderscoreES10_S10_EEEEENS4_23SM90_TMA_LOAD_MULTICASTENS4_14ComposedLayoutINS4_7SwizzleILi3ELi4ELi3EEENS4_18smem_ptr_flag_bitsILi16EEENSV_INS5_IJNSA_ILi8EEESH_EEENS5_IJSH_SD_EEEEEEEvNS4_8identityES13_S1D_vS1E_EENS_8epilogue10collective6detail29Sm90TmaWarpSpecializedAdapterINS1H_15DefaultEpilogueISK_SL_SL_NS1G_6thread17LinearCombinationISK_Li1EffLNS1L_9ScaleType4KindE0ELNS_15FloatRoundStyleE2ESK_EENS1_15EpilogueDefaultEEEEEvvEEEEvNT_6ParamsE --------------------------
	.section	.nv.info._ZN7cutlass13device_kernelINS_4gemm6kernel13GemmUniversalIN4cute5tupleIJiiiiEEENS1_10collective13CollectiveMmaINS1_34MainloopSm90TmaGmmaWarpSpecializedILi4ENS5_IJNS4_1CILi2EEENSA_ILi4EEENSA_ILi1EEEEEENS1_32KernelTmaWarpSpecializedPingpongEEENS5_IJNSA_ILi64EEENSA_ILi128EEESI_EEENS_10bfloat16_tENS5_IJlSD_lEEESK_SL_NS4_8TiledMMAINS4_8MMA_AtomIJNS4_4SM904GMMA28MMA_64x128x16_F32BF16BF16_SSILNSP_5MajorE0ELSR_0ELNSP_7ScaleInE1ELSS_1EEEEEENS4_6LayoutINS5_IJSD_SD_SD_EEENS5_IJNSA_ILi0EEESX_SX_EEEEENS5_IJNS4_10UnderscoreES10_S10_EEEEENS4_23SM90_TMA_LOAD_MULTICASTENS4_14ComposedLayoutINS4_7SwizzleILi3ELi4ELi3EEENS4_18smem_ptr_flag_bitsILi16EEENSV_INS5_IJNSA_ILi8EEESH_EEENS5_IJSH_SD_EEEEEEEvNS4_8identityES13_S1D_vS1E_EENS_8epilogue10collective6detail29Sm90TmaWarpSpecializedAdapterINS1H_15DefaultEpilogueISK_SL_SL_NS1G_6thread17LinearCombinationISK_Li1EffLNS1L_9ScaleType4KindE0ELNS_15FloatRoundStyleE2ESK_EENS1_15EpilogueDefaultEEEEEvvEEEEvNT_6ParamsE,"",@"SHT_CUDA_INFO"
	.sectionflags	@""
	.align	4


	//----- nvinfo : EIATTR_CUDA_API_VERSION
	.align		4
        /*0000*/ 	.byte	0x04, 0x37
        /*0002*/ 	.short	(.L_21 - .L_20)
.L_20:
        /*0004*/ 	.word	0x00000082


	//----- nvinfo : EIATTR_KPARAM_INFO
	.align		4
.L_21:
        /*0008*/ 	.byte	0x04, 0x17
        /*000a*/ 	.short	(.L_23 - .L_22)
.L_22:
        /*000c*/ 	.word	0x00000000
        /*0010*/ 	.short	0x0000
        /*0012*/ 	.short	0x0070
        /*0014*/ 	.byte	0x00, 0xf0, 0x01, 0x10


	//----- nvinfo : EIATTR_SPARSE_MMA_MASK
	.align		4
.L_23:
        /*0018*/ 	.byte	0x03, 0x50
        /*001a*/ 	.short	0x0000


	//----- nvinfo : EIATTR_MAXREG_COUNT
	.align		4
        /*001c*/ 	.byte	0x03, 0x1b
        /*001e*/ 	.short	0x00a8


	//----- nvinfo : EIATTR_NUM_BARRIERS
	.align		4
        /*0020*/ 	.byte	0x02, 0x4c
        /*0022*/ 	.byte	0x01
	.zero		1


	//----- nvinfo : EIATTR_EXTERNS
	.align		4
        /*0024*/ 	.byte	0x04, 0x0f
        /*0026*/ 	.short	(.L_25 - .L_24)


	//   ....[0]....
	.align		4
.L_24:
        /*0028*/ 	.word	index@(__assertfail)


	//----- nvinfo : EIATTR_MERCURY_ISA_VERSION
	.align		4
.L_25:
        /*002c*/ 	.byte	0x03, 0x5f
        /*002e*/ 	.short	0x0101


	//----- nvinfo : EIATTR_INT_WARP_WIDE_INSTR_OFFSETS
	.align		4
        /*0030*/ 	.byte	0x04, 0x31
        /*0032*/ 	.short	(.L_27 - .L_26)


	//   ....[0]....
.L_26:
        /*0034*/ 	.word	0x000005c0


	//   ....[1]....
        /*0038*/ 	.word	0x00000610


	//   ....[2]....
        /*003c*/ 	.word	0x000006a0


	//   ....[3]....
        /*0040*/ 	.word	0x000006b0


	//   ....[4]....
        /*0044*/ 	.word	0x000006d0


	//   ....[5]....
        /*0048*/ 	.word	0x000006f0


	//   ....[6]....
        /*004c*/ 	.word	0x000007f0


	//   ....[7]....
        /*0050*/ 	.word	0x00000800


	//   ....[8]....
        /*0054*/ 	.word	0x000025a0


	//----- nvinfo : EIATTR_COOP_GROUP_MASK_REGIDS
	.align		4
.L_27:
        /*0058*/ 	.byte	0x04, 0x29
        /*005a*/ 	.short	(.L_29 - .L_28)


	//   ....[0]....
.L_28:
        /*005c*/ 	.word	0xffffffff


	//   ....[1]....
        /*0060*/ 	.word	0xffffffff


	//   ....[2]....
        /*0064*/ 	.word	0xffffffff


	//   ....[3]....
        /*0068*/ 	.word	0xffffffff


	//   ....[4]....
        /*006c*/ 	.word	0xffffffff


	//   ....[5]....
        /*0070*/ 	.word	0xffffffff


	//   ....[6]....
        /*0074*/ 	.word	0xffffffff


	//----- nvinfo : EIATTR_COOP_GROUP_INSTR_OFFSETS
	.align		4
.L_29:
        /*0078*/ 	.byte	0x04, 0x28
        /*007a*/ 	.short	(.L_31 - .L_30)


	//   ....[0]....
.L_30:
        /*007c*/ 	.word	0x00000060


	//   ....[1]....
        /*0080*/ 	.word	0x00000080


	//   ....[2]....
        /*0084*/ 	.word	0x00000180


	//   ....[3]....
        /*0088*/ 	.word	0x000003a0


	//   ....[4]....
        /*008c*/ 	.word	0x000003e0


	//   ....[5]....
        /*0090*/ 	.word	0x000004c0


	//   ....[6]....
        /*0094*/ 	.word	0x00000980


	//----- nvinfo : EIATTR_REG_RECONFIG
	.align		4
.L_31:
        /*0098*/ 	.byte	0x01, 0x54
	.zero		2


	//----- nvinfo : EIATTR_SYSCALL_OFFSETS
	.align		4
        /*009c*/ 	.byte	0x04, 0x46
        /*009e*/ 	.short	(.L_33 - .L_32)


	//   ....[0]....
.L_32:
        /*00a0*/ 	.word	0x000019b0


	//----- nvinfo : EIATTR_MBARRIER_INSTR_OFFSETS
	.align		4
.L_33:
        /*00a4*/ 	.byte	0x04, 0x39
        /*00a6*/ 	.short	(.L_35 - .L_34)


	//   ....[0]....
.L_34:
        /*00a8*/ 	.word	0x00000300
        /*00ac*/ 	.word	0x000000ff
        /*00b0*/ 	.word	0x00000000
        /*00b4*/ 	.short	0x0100
        /*00b6*/ 	.byte	0x07
	.zero		1


	//   ....[1]....
        /*00b8*/ 	.word	0x00000310
        /*00bc*/ 	.word	0x000000ff
        /*00c0*/ 	.word	0x00000020
        /*00c4*/ 	.short	0x0100
        /*00c6*/ 	.byte	0x07
	.zero		1


	//   ....[2]....
        /*00c8*/ 	.word	0x00000320
        /*00cc*/ 	.word	0x000000ff
        /*00d0*/ 	.word	0x00000008
        /*00d4*/ 	.short	0x0100
        /*00d6*/ 	.byte	0x07
	.zero		1


	//   ....[3]....
        /*00d8*/ 	.word	0x00000330
        /*00dc*/ 	.word	0x000000ff
        /*00e0*/ 	.word	0x00000028
        /*00e4*/ 	.short	0x0100
        /*00e6*/ 	.byte	0x07
	.zero		1


	//   ....[4]....
        /*00e8*/ 	.word	0x00000340
        /*00ec*/ 	.word	0x000000ff
        /*00f0*/ 	.word	0x00000010
        /*00f4*/ 	.short	0x0100
        /*00f6*/ 	.byte	0x07
	.zero		1


	//   ....[5]....
        /*00f8*/ 	.word	0x00000350
        /*00fc*/ 	.word	0x000000ff
        /*0100*/ 	.word	0x00000030
        /*0104*/ 	.short	0x0100
        /*0106*/ 	.byte	0x07
	.zero		1


	//   ....[6]....
        /*0108*/ 	.word	0x00000360
        /*010c*/ 	.word	0x000000ff
        /*0110*/ 	.word	0x00000018
        /*0114*/ 	.short	0x0100
        /*0116*/ 	.byte	0x07
	.zero		1


	//   ....[7]....
        /*0118*/ 	.word	0x00000370
        /*011c*/ 	.word	0x000000ff
        /*0120*/ 	.word	0x00000038
        /*0124*/ 	.short	0x0100
        /*0126*/ 	.byte	0x07
	.zero		1


	//   ....[8]....
        /*0128*/ 	.word	0x00000840
        /*012c*/ 	.word	0x000000ff
        /*0130*/ 	.word	0x00000070
        /*0134*/ 	.short	0x0100
        /*0136*/ 	.byte	0x0c
	.zero		1


	//   ....[9]....
        /*0138*/ 	.word	0x00000890
        /*013c*/ 	.word	0x000000ff
        /*0140*/ 	.word	0x00000078
        /*0144*/ 	.short	0x0100
        /*0146*/ 	.byte	0x0c
	.zero		1


	//   ....[10]....
        /*0148*/ 	.word	0x000008c0
        /*014c*/ 	.word	0x000000ff
        /*0150*/ 	.word	0x00000050
        /*0154*/ 	.short	0x0100
        /*0156*/ 	.byte	0x0d
	.zero		1


	//   ....[11]....
        /*0158*/ 	.word	0x00000910
        /*015c*/ 	.word	0x000000ff
        /*0160*/ 	.word	0x00000058
        /*0164*/ 	.short	0x0100
        /*0166*/ 	.byte	0x0d
	.zero		1


	//   ....[12]....
        /*0168*/ 	.word	0x00000920
        /*016c*/ 	.word	0x000000ff
        /*0170*/ 	.word	0x00000060
        /*0174*/ 	.short	0x0100
        /*0176*/ 	.byte	0x0d
	.zero		1


	//   ....[13]....
        /*0178*/ 	.word	0x00000930
        /*017c*/ 	.word	0x000000ff
        /*0180*/ 	.word	0x00000068
        /*0184*/ 	.short	0x0100
        /*0186*/ 	.byte	0x0d
	.zero		1


	//   ....[14]....
        /*0188*/ 	.word	0x00001870
        /*018c*/ 	.word	0x00000061
        /*0190*/ 	.word	0xfffffff8
        /*0194*/ 	.short	0x010a
        /*0196*/ 	.byte	0x3f
	.zero		1


	//   ....[15]....
        /*0198*/ 	.word	0x00001a40
        /*019c*/ 	.word	0x00000003
        /*01a0*/ 	.word	0x00000000
        /*01a4*/ 	.short	0x010a
        /*01a6*/ 	.byte	0x3f
	.zero		1


	//   ....[16]....
        /*01a8*/ 	.word	0x00001aa0
        /*01ac*/ 	.word	0x00000003
        /*01b0*/ 	.word	0x00000000
        /*01b4*/ 	.short	0x010a
        /*01b6*/ 	.byte	0x3f
	.zero		1


	//   ....[17]....
        /*01b8*/ 	.word	0x00001fc0
        /*01bc*/ 	.word	0x000000ff
        /*01c0*/ 	.word	0x00000000
        /*01c4*/ 	.short	0x010a
        /*01c6*/ 	.byte	0x04
	.zero		1


	//   ....[18]....
        /*01c8*/ 	.word	0x00002000
        /*01cc*/ 	.word	0x000000ff
        /*01d0*/ 	.word	0x00000000
        /*01d4*/ 	.short	0x010a
        /*01d6*/ 	.byte	0x04
	.zero		1


	//   ....[19]....
        /*01d8*/ 	.word	0x00002430
        /*01dc*/ 	.word	0x00000005
        /*01e0*/ 	.word	0x00000000
        /*01e4*/ 	.short	0x0101
        /*01e6*/ 	.byte	0x3f
	.zero		1


	//   ....[20]....
        /*01e8*/ 	.word	0x00002530
        /*01ec*/ 	.word	0x00000065
        /*01f0*/ 	.word	0x00000000
        /*01f4*/ 	.short	0x0101
        /*01f6*/ 	.byte	0x32
	.zero		1


	//   ....[21]....
        /*01f8*/ 	.word	0x00002620
        /*01fc*/ 	.word	0x00000003
        /*0200*/ 	.word	0x00000000
        /*0204*/ 	.short	0x0101
        /*0206*/ 	.byte	0x3f
	.zero		1


	//   ....[22]....
        /*0208*/ 	.word	0x00002680
        /*020c*/ 	.word	0x00000061
        /*0210*/ 	.word	0x00000008
        /*0214*/ 	.short	0x010a
        /*0216*/ 	.byte	0x3f
	.zero		1


	//   ....[23]....
        /*0218*/ 	.word	0x00006780
        /*021c*/ 	.word	0x00000062
        /*0220*/ 	.word	0x00000000
        /*0224*/ 	.short	0x0101
        /*0226*/ 	.byte	0x32
	.zero		1


	//   ....[24]....
        /*0228*/ 	.word	0x000072b0
        /*022c*/ 	.word	0x00000007
        /*0230*/ 	.word	0x00000020
        /*0234*/ 	.short	0x010a
        /*0236*/ 	.byte	0x3f
	.zero		1


	//   ....[25]....
        /*0238*/ 	.word	0x00007750
        /*023c*/ 	.word	0x00000002
        /*0240*/ 	.word	0x00000078
        /*0244*/ 	.short	0x0101
        /*0246*/ 	.byte	0x3f
	.zero		1


	//   ....[26]....
        /*0248*/ 	.word	0x00007ed0
        /*024c*/ 	.word	0x00000005
        /*0250*/ 	.word	0x00000000
        /*0254*/ 	.short	0x010a
        /*0256*/ 	.byte	0x3f
	.zero		1


	//   ....[27]....
        /*0258*/ 	.word	0x00007f50
        /*025c*/ 	.word	0x00000007
        /*0260*/ 	.word	0x00000000
        /*0264*/ 	.short	0x010a
        /*0266*/ 	.byte	0x3f
	.zero		1


	//   ....[28]....
        /*0268*/ 	.word	0x00007fe0
        /*026c*/ 	.word	0x00000006
        /*0270*/ 	.word	0x00000000
        /*0274*/ 	.short	0x010a
        /*0276*/ 	.byte	0x3f
	.zero		1


	//   ....[29]....
        /*0278*/ 	.word	0x00008070
        /*027c*/ 	.word	0x00000003
        /*0280*/ 	.word	0x00000000
        /*0284*/ 	.short	0x010a
        /*0286*/ 	.byte	0x3f
	.zero		1


	//   ....[30]....
        /*0288*/ 	.word	0x000080d0
        /*028c*/ 	.word	0x00000061
        /*0290*/ 	.word	0xfffffff8
        /*0294*/ 	.short	0x010a
        /*0296*/ 	.byte	0x3f
	.zero		1


	//   ....[31]....
        /*0298*/ 	.word	0x00008120
        /*029c*/ 	.word	0x00000003
        /*02a0*/ 	.word	0x00000000
        /*02a4*/ 	.short	0x010a
        /*02a6*/ 	.byte	0x3f
	.zero		1


	//   ....[32]....
        /*02a8*/ 	.word	0x00008180
        /*02ac*/ 	.word	0x00000005
        /*02b0*/ 	.word	0x00000000
        /*02b4*/ 	.short	0x010a
        /*02b6*/ 	.byte	0x3f
	.zero		1


	//   ....[33]....
        /*02b8*/ 	.word	0x000081d0
        /*02bc*/ 	.word	0x00000061
        /*02c0*/ 	.word	0x00000008
        /*02c4*/ 	.short	0x010a
        /*02c6*/ 	.byte	0x3f
	.zero		1


	//   ....[34]....
        /*02c8*/ 	.word	0x000082a0
        /*02cc*/ 	.word	0x00000007
        /*02d0*/ 	.word	0x00000020
        /*02d4*/ 	.short	0x010a
        /*02d6*/ 	.byte	0x3f
	.zero		1


	//   ....[35]....
        /*02d8*/ 	.word	0x00008370
        /*02dc*/ 	.word	0x00000005
        /*02e0*/ 	.word	0x00000000
        /*02e4*/ 	.short	0x010a
        /*02e6*/ 	.byte	0x3f
	.zero		1


	//   ....[36]....
        /*02e8*/ 	.word	0x000083c0
        /*02ec*/ 	.word	0x00000007
        /*02f0*/ 	.word	0x00000000
        /*02f4*/ 	.short	0x010a
        /*02f6*/ 	.byte	0x3f
	.zero		1


	//   ....[37]....
        /*02f8*/ 	.word	0x00008410
        /*02fc*/ 	.word	0x00000006
        /*0300*/ 	.word	0x00000000
        /*0304*/ 	.short	0x010a
        /*0306*/ 	.byte	0x3f
	.zero		1


	//----- nvinfo : EIATTR_NUM_MBARRIERS
	.align		4
.L_35:
        /*0308*/ 	.byte	0x03, 0x38
        /*030a*/ 	.short	0x000e


	//----- nvinfo : EIATTR_EXIT_INSTR_OFFSETS
	.align		4
        /*030c*/ 	.byte	0x04, 0x1c
        /*030e*/ 	.short	(.L_37 - .L_36)


	//   ....[0]....
.L_36:
        /*0310*/ 	.word	0x00001490


	//   ....[1]....
        /*0314*/ 	.word	0x000014f0


	//   ....[2]....
        /*0318*/ 	.word	0x00006ec0


	//   ....[3]....
        /*031c*/ 	.word	0x00006ef0


	//   ....[4]....
        /*0320*/ 	.word	0x000080c0


	//----- nvinfo : EIATTR_MAX_THREADS
	.align		4
.L_37:
        /*0324*/ 	.byte	0x04, 0x05
        /*0326*/ 	.short	(.L_39 - .L_38)
.L_38:
        /*0328*/ 	.word	0x00000180
        /*032c*/ 	.word	0x00000001
        /*0330*/ 	.word	0x00000001


	//----- nvinfo : EIATTR_CRS_STACK_SIZE
	.align		4
.L_39:
        /*0334*/ 	.byte	0x04, 0x1e
        /*0336*/ 	.short	(.L_41 - .L_40)
.L_40:
        /*0338*/ 	.word	0x00000000


	//----- nvinfo : EIATTR_CBANK_PARAM_SIZE
	.align		4
.L_41:
        /*033c*/ 	.byte	0x03, 0x19
        /*033e*/ 	.short	0x0470


	//----- nvinfo : EIATTR_PARAM_CBANK
	.align		4
        /*0340*/ 	.byte	0x04, 0x0a
        /*0342*/ 	.short	(.L_43 - .L_42)
	.align		4
.L_42:
        /*0344*/ 	.word	index@(.nv.constant0._ZN7cutlass13device_kernelINS_4gemm6kernel13GemmUniversalIN4cute5tupleIJiiiiEEENS1_10collective13CollectiveMmaINS1_34MainloopSm90TmaGmmaWarpSpecializedILi4ENS5_IJNS4_1CILi2EEENSA_ILi4EEENSA_ILi1EEEEEENS1_32KernelTmaWarpSpecializedPingpongEEENS5_IJNSA_ILi64EEENSA_ILi128EEESI_EEENS_10bfloat16_tENS5_IJlSD_lEEESK_SL_NS4_8TiledMMAINS4_8MMA_AtomIJNS4_4SM904GMMA28MMA_64x128x16_F32BF16BF16_SSILNSP_5MajorE0ELSR_0ELNSP_7ScaleInE1ELSS_1EEEEEENS4_6LayoutINS5_IJSD_SD_SD_EEENS5_IJNSA_ILi0EEESX_SX_EEEEENS5_IJNS4_10UnderscoreES10_S10_EEEEENS4_23SM90_TMA_LOAD_MULTICASTENS4_14ComposedLayoutINS4_7SwizzleILi3ELi4ELi3EEENS4_18smem_ptr_flag_bitsILi16EEENSV_INS5_IJNSA_ILi8EEESH_EEENS5_IJSH_SD_EEEEEEEvNS4_8identityES13_S1D_vS1E_EENS_8epilogue10collective6detail29Sm90TmaWarpSpecializedAdapterINS1H_15DefaultEpilogueISK_SL_SL_NS1G_6thread17LinearCombinationISK_Li1EffLNS1L_9ScaleType4KindE0ELNS_15FloatRoundStyleE2ESK_EENS1_15EpilogueDefaultEEEEEvvEEEEvNT_6ParamsE)
        /*0348*/ 	.short	0x0210
        /*034a*/ 	.short	0x0470


	//----- nvinfo : EIATTR_SW_WAR
	.align		4
.L_43:
        /*034c*/ 	.byte	0x04, 0x36
        /*034e*/ 	.short	(.L_45 - .L_44)
.L_44:
        /*0350*/ 	.word	0x00000008
.L_45:


//--------------------- .nv.callgraph             --------------------------
	.section	.nv.callgraph,"",@"SHT_CUDA_CALLGRAPH"
	.align	4
	.sectionentsize	8
	.align		4
        /*0000*/ 	.word	0x00000000
	.align		4
        /*0004*/ 	.word	0xffffffff
	.align		4
        /*0008*/ 	.word	index@(_ZN7cutlass13device_kernelINS_4gemm6kernel13GemmUniversalIN4cute5tupleIJiiiiEEENS1_10collective13CollectiveMmaINS1_34MainloopSm90TmaGmmaWarpSpecializedILi4ENS5_IJNS4_1CILi2EEENSA_ILi4EEENSA_ILi1EEEEEENS1_32KernelTmaWarpSpecializedPingpongEEENS5_IJNSA_ILi64EEENSA_ILi128EEESI_EEENS_10bfloat16_tENS5_IJlSD_lEEESK_SL_NS4_8TiledMMAINS4_8MMA_AtomIJNS4_4SM904GMMA28MMA_64x128x16_F32BF16BF16_SSILNSP_5MajorE0ELSR_0ELNSP_7ScaleInE1ELSS_1EEEEEENS4_6LayoutINS5_IJSD_SD_SD_EEENS5_IJNSA_ILi0EEESX_SX_EEEEENS5_IJNS4_10UnderscoreES10_S10_EEEEENS4_23SM90_TMA_LOAD_MULTICASTENS4_14ComposedLayoutINS4_7SwizzleILi3ELi4ELi3EEENS4_18smem_ptr_flag_bitsILi16EEENSV_INS5_IJNSA_ILi8EEESH_EEENS5_IJSH_SD_EEEEEEEvNS4_8identityES13_S1D_vS1E_EENS_8epilogue10collective6detail29Sm90TmaWarpSpecializedAdapterINS1H_15DefaultEpilogueISK_SL_SL_NS1G_6thread17LinearCombinationISK_Li1EffLNS1L_9ScaleType4KindE0ELNS_15FloatRoundStyleE2ESK_EENS1_15EpilogueDefaultEEEEEvvEEEEvNT_6ParamsE)
	.align		4
        /*000c*/ 	.word	index@(__assertfail)
	.align		4
        /*0010*/ 	.word	0x00000000
	.align		4
        /*0014*/ 	.word	0xfffffffe
	.align		4
        /*0018*/ 	.word	0x00000000
	.align		4
        /*001c*/ 	.word	0xfffffffd
	.align		4
        /*0020*/ 	.word	0x00000000
	.align		4
        /*0024*/ 	.word	0xfffffffc


//--------------------- .nv.constant4             --------------------------
	.section	.nv.constant4,"a",@progbits
	.align	8
	.align		8
.nv.constant4:
        /*0000*/ 	.dword	__assertfail
	.align		8
        /*0008*/ 	.dword	__unnamed_1
	.align		8
        /*0010*/ 	.dword	_ZN40_INTERNAL_55bdf80b_4_k_cu_b1ff2d1c_237244cuda3std3__45__cpo5beginE
	.align		8
        /*0018*/ 	.dword	_ZN40_INTERNAL_55bdf80b_4_k_cu_b1ff2d1c_237244cuda3std3__45__cpo3endE
	.align		8
        /*0020*/ 	.dword	_ZN40_INTERNAL_55bdf80b_4_k_cu_b1ff2d1c_237244cuda3std3__45__cpo6cbeginE
	.align		8
        /*0028*/ 	.dword	_ZN40_INTERNAL_55bdf80b_4_k_cu_b1ff2d1c_237244cuda3std3__45__cpo4cendE
	.align		8
        /*0030*/ 	.dword	_ZN40_INTERNAL_55bdf80b_4_k_cu_b1ff2d1c_237244cuda3std3__442_GLOBAL__N__55bdf80b_4_k_cu_b1ff2d1c_237246ignoreE
	.align		8
        /*0038*/ 	.dword	_ZN40_INTERNAL_55bdf80b_4_k_cu_b1ff2d1c_237244cuda3std3__419piecewise_constructE
	.align		8
        /*0040*/ 	.dword	_ZN40_INTERNAL_55bdf80b_4_k_cu_b1ff2d1c_237244cuda3std3__48in_placeE
	.align		8
        /*0048*/ 	.dword	_ZN40_INTERNAL_55bdf80b_4_k_cu_b1ff2d1c_237244cuda3std6ranges3__45__cpo4swapE
	.align		8
        /*0050*/ 	.dword	_ZN40_INTERNAL_55bdf80b_4_k_cu_b1ff2d1c_237244cuda3std6ranges3__45__cpo9iter_moveE
	.align		8
        /*0058*/ 	.dword	_ZN40_INTERNAL_55bdf80b_4_k_cu_b1ff2d1c_237244cute7productE
	.align		8
        /*0060*/ 	.dword	_ZN40_INTERNAL_55bdf80b_4_k_cu_b1ff2d1c_237244cute1_E
	.align		8
        /*0068*/ 	.dword	$str$22
	.align		8
        /*0070*/ 	.dword	$str$23


//--------------------- .text._ZN7cutlass13device_kernelINS_4gemm6kernel13GemmUniversalIN4cute5tupleIJiiiiEEENS1_10collective13CollectiveMmaINS1_34MainloopSm90TmaGmmaWarpSpecializedILi4ENS5_IJNS4_1CILi2EEENSA_ILi4EEENSA_ILi1EEEEEENS1_32KernelTmaWarpSpecializedPingpongEEENS5_IJNSA_ILi64EEENSA_ILi128EEESI_EEENS_10bfloat16_tENS5_IJlSD_lEEESK_SL_NS4_8TiledMMAINS4_8MMA_AtomIJNS4_4SM904GMMA28MMA_64x128x16_F32BF16BF16_SSILNSP_5MajorE0ELSR_0ELNSP_7ScaleInE1ELSS_1EEEEEENS4_6LayoutINS5_IJSD_SD_SD_EEENS5_IJNSA_ILi0EEESX_SX_EEEEENS5_IJNS4_10UnderscoreES10_S10_EEEEENS4_23SM90_TMA_LOAD_MULTICASTENS4_14ComposedLayoutINS4_7SwizzleILi3ELi4ELi3EEENS4_18smem_ptr_flag_bitsILi16EEENSV_INS5_IJNSA_ILi8EEESH_EEENS5_IJSH_SD_EEEEEEEvNS4_8identityES13_S1D_vS1E_EENS_8epilogue10collective6detail29Sm90TmaWarpSpecializedAdapterINS1H_15DefaultEpilogueISK_SL_SL_NS1G_6thread17LinearCombinationISK_Li1EffLNS1L_9ScaleType4KindE0ELNS_15FloatRoundStyleE2ESK_EENS1_15EpilogueDefaultEEEEEvvEEEEvNT_6ParamsE --------------------------
	.section	.text._ZN7cutlass13device_kernelINS_4gemm6kernel13GemmUniversalIN4cute5tupleIJiiiiEEENS1_10collective13CollectiveMmaINS1_34MainloopSm90TmaGmmaWarpSpecializedILi4ENS5_IJNS4_1CILi2EEENSA_ILi4EEENSA_ILi1EEEEEENS1_32KernelTmaWarpSpecializedPingpongEEENS5_IJNSA_ILi64EEENSA_ILi128EEESI_EEENS_10bfloat16_tENS5_IJlSD_lEEESK_SL_NS4_8TiledMMAINS4_8MMA_AtomIJNS4_4SM904GMMA28MMA_64x128x16_F32BF16BF16_SSILNSP_5MajorE0ELSR_0ELNSP_7ScaleInE1ELSS_1EEEEEENS4_6LayoutINS5_IJSD_SD_SD_EEENS5_IJNSA_ILi0EEESX_SX_EEEEENS5_IJNS4_10UnderscoreES10_S10_EEEEENS4_23SM90_TMA_LOAD_MULTICASTENS4_14ComposedLayoutINS4_7SwizzleILi3ELi4ELi3EEENS4_18smem_ptr_flag_bitsILi16EEENSV_INS5_IJNSA_ILi8EEESH_EEENS5_IJSH_SD_EEEEEEEvNS4_8identityES13_S1D_vS1E_EENS_8epilogue10collective6detail29Sm90TmaWarpSpecializedAdapterINS1H_15DefaultEpilogueISK_SL_SL_NS1G_6thread17LinearCombinationISK_Li1EffLNS1L_9ScaleType4KindE0ELNS_15FloatRoundStyleE2ESK_EENS1_15EpilogueDefaultEEEEEvvEEEEvNT_6ParamsE,"ax",@progbits
	.align	128
.text._ZN7cutlass13device_kernelINS_4gemm6kernel13GemmUniversalIN4cute5tupleIJiiiiEEENS1_10collective13CollectiveMmaINS1_34MainloopSm90TmaGmmaWarpSpecializedILi4ENS5_IJNS4_1CILi2EEENSA_ILi4EEENSA_ILi1EEEEEENS1_32KernelTmaWarpSpecializedPingpongEEENS5_IJNSA_ILi64EEENSA_ILi128EEESI_EEENS_10bfloat16_tENS5_IJlSD_lEEESK_SL_NS4_8TiledMMAINS4_8MMA_AtomIJNS4_4SM904GMMA28MMA_64x128x16_F32BF16BF16_SSILNSP_5MajorE0ELSR_0ELNSP_7ScaleInE1ELSS_1EEEEEENS4_6LayoutINS5_IJSD_SD_SD_EEENS5_IJNSA_ILi0EEESX_SX_EEEEENS5_IJNS4_10UnderscoreES10_S10_EEEEENS4_23SM90_TMA_LOAD_MULTICASTENS4_14ComposedLayoutINS4_7SwizzleILi3ELi4ELi3EEENS4_18smem_ptr_flag_bitsILi16EEENSV_INS5_IJNSA_ILi8EEESH_EEENS5_IJSH_SD_EEEEEEEvNS4_8identityES13_S1D_vS1E_EENS_8epilogue10collective6detail29Sm90TmaWarpSpecializedAdapterINS1H_15DefaultEpilogueISK_SL_SL_NS1G_6thread17LinearCombinationISK_Li1EffLNS1L_9ScaleType4KindE0ELNS_15FloatRoundStyleE2ESK_EENS1_15EpilogueDefaultEEEEEvvEEEEvNT_6ParamsE:
        .type           _ZN7cutlass13device_kernelINS_4gemm6kernel13GemmUniversalIN4cute5tupleIJiiiiEEENS1_10collective13CollectiveMmaINS1_34MainloopSm90TmaGmmaWarpSpecializedILi4ENS5_IJNS4_1CILi2EEENSA_ILi4EEENSA_ILi1EEEEEENS1_32KernelTmaWarpSpecializedPingpongEEENS5_IJNSA_ILi64EEENSA_ILi128EEESI_EEENS_10bfloat16_tENS5_IJlSD_lEEESK_SL_NS4_8TiledMMAINS4_8MMA_AtomIJNS4_4SM904GMMA28MMA_64x128x16_F32BF16BF16_SSILNSP_5MajorE0ELSR_0ELNSP_7ScaleInE1ELSS_1EEEEEENS4_6LayoutINS5_IJSD_SD_SD_EEENS5_IJNSA_ILi0EEESX_SX_EEEEENS5_IJNS4_10UnderscoreES10_S10_EEEEENS4_23SM90_TMA_LOAD_MULTICASTENS4_14ComposedLayoutINS4_7SwizzleILi3ELi4ELi3EEENS4_18smem_ptr_flag_bitsILi16EEENSV_INS5_IJNSA_ILi8EEESH_EEENS5_IJSH_SD_EEEEEEEvNS4_8identityES13_S1D_vS1E_EENS_8epilogue10collective6detail29Sm90TmaWarpSpecializedAdapterINS1H_15DefaultEpilogueISK_SL_SL_NS1G_6thread17LinearCombinationISK_Li1EffLNS1L_9ScaleType4KindE0ELNS_15FloatRoundStyleE2ESK_EENS1_15EpilogueDefaultEEEEEvvEEEEvNT_6ParamsE,@function
        .size           _ZN7cutlass13device_kernelINS_4gemm6kernel13GemmUniversalIN4cute5tupleIJiiiiEEENS1_10collective13CollectiveMmaINS1_34MainloopSm90TmaGmmaWarpSpecializedILi4ENS5_IJNS4_1CILi2EEENSA_ILi4EEENSA_ILi1EEEEEENS1_32KernelTmaWarpSpecializedPingpongEEENS5_IJNSA_ILi64EEENSA_ILi128EEESI_EEENS_10bfloat16_tENS5_IJlSD_lEEESK_SL_NS4_8TiledMMAINS4_8MMA_AtomIJNS4_4SM904GMMA28MMA_64x128x16_F32BF16BF16_SSILNSP_5MajorE0ELSR_0ELNSP_7ScaleInE1ELSS_1EEEEEENS4_6LayoutINS5_IJSD_SD_SD_EEENS5_IJNSA_ILi0EEESX_SX_EEEEENS5_IJNS4_10UnderscoreES10_S10_EEEEENS4_23SM90_TMA_LOAD_MULTICASTENS4_14ComposedLayoutINS4_7SwizzleILi3ELi4ELi3EEENS4_18smem_ptr_flag_bitsILi16EEENSV_INS5_IJNSA_ILi8EEESH_EEENS5_IJSH_SD_EEEEEEEvNS4_8identityES13_S1D_vS1E_EENS_8epilogue10collective6detail29Sm90TmaWarpSpecializedAdapterINS1H_15DefaultEpilogueISK_SL_SL_NS1G_6thread17LinearCombinationISK_Li1EffLNS1L_9ScaleType4KindE0ELNS_15FloatRoundStyleE2ESK_EENS1_15EpilogueDefaultEEEEEvvEEEEvNT_6ParamsE,(.L_x_200 - _ZN7cutlass13device_kernelINS_4gemm6kernel13GemmUniversalIN4cute5tupleIJiiiiEEENS1_10collective13CollectiveMmaINS1_34MainloopSm90TmaGmmaWarpSpecializedILi4ENS5_IJNS4_1CILi2EEENSA_ILi4EEENSA_ILi1EEEEEENS1_32KernelTmaWarpSpecializedPingpongEEENS5_IJNSA_ILi64EEENSA_ILi128EEESI_EEENS_10bfloat16_tENS5_IJlSD_lEEESK_SL_NS4_8TiledMMAINS4_8MMA_AtomIJNS4_4SM904GMMA28MMA_64x128x16_F32BF16BF16_SSILNSP_5MajorE0ELSR_0ELNSP_7ScaleInE1ELSS_1EEEEEENS4_6LayoutINS5_IJSD_SD_SD_EEENS5_IJNSA_ILi0EEESX_SX_EEEEENS5_IJNS4_10UnderscoreES10_S10_EEEEENS4_23SM90_TMA_LOAD_MULTICASTENS4_14ComposedLayoutINS4_7SwizzleILi3ELi4ELi3EEENS4_18smem_ptr_flag_bitsILi16EEENSV_INS5_IJNSA_ILi8EEESH_EEENS5_IJSH_SD_EEEEEEEvNS4_8identityES13_S1D_vS1E_EENS_8epilogue10collective6detail29Sm90TmaWarpSpecializedAdapterINS1H_15DefaultEpilogueISK_SL_SL_NS1G_6thread17LinearCombinationISK_Li1EffLNS1L_9ScaleType4KindE0ELNS_15FloatRoundStyleE2ESK_EENS1_15EpilogueDefaultEEEEEvvEEEEvNT_6ParamsE)
        .other          _ZN7cutlass13device_kernelINS_4gemm6kernel13GemmUniversalIN4cute5tupleIJiiiiEEENS1_10collective13CollectiveMmaINS1_34MainloopSm90TmaGmmaWarpSpecializedILi4ENS5_IJNS4_1CILi2EEENSA_ILi4EEENSA_ILi1EEEEEENS1_32KernelTmaWarpSpecializedPingpongEEENS5_IJNSA_ILi64EEENSA_ILi128EEESI_EEENS_10bfloat16_tENS5_IJlSD_lEEESK_SL_NS4_8TiledMMAINS4_8MMA_AtomIJNS4_4SM904GMMA28MMA_64x128x16_F32BF16BF16_SSILNSP_5MajorE0ELSR_0ELNSP_7ScaleInE1ELSS_1EEEEEENS4_6LayoutINS5_IJSD_SD_SD_EEENS5_IJNSA_ILi0EEESX_SX_EEEEENS5_IJNS4_10UnderscoreES10_S10_EEEEENS4_23SM90_TMA_LOAD_MULTICASTENS4_14ComposedLayoutINS4_7SwizzleILi3ELi4ELi3EEENS4_18smem_ptr_flag_bitsILi16EEENSV_INS5_IJNSA_ILi8EEESH_EEENS5_IJSH_SD_EEEEEEEvNS4_8identityES13_S1D_vS1E_EENS_8epilogue10collective6detail29Sm90TmaWarpSpecializedAdapterINS1H_15DefaultEpilogueISK_SL_SL_NS1G_6thread17LinearCombinationISK_Li1EffLNS1L_9ScaleType4KindE0ELNS_15FloatRoundStyleE2ESK_EENS1_15EpilogueDefaultEEEEEvvEEEEvNT_6ParamsE,@"STO_CUDA_ENTRY STV_DEFAULT"
_ZN7cutlass13device_kernelINS_4gemm6kernel13GemmUniversalIN4cute5tupleIJiiiiEEENS1_10collective13CollectiveMmaINS1_34MainloopSm90TmaGmmaWarpSpecializedILi4ENS5_IJNS4_1CILi2EEENSA_ILi4EEENSA_ILi1EEEEEENS1_32KernelTmaWarpSpecializedPingpongEEENS5_IJNSA_ILi64EEENSA_ILi128EEESI_EEENS_10bfloat16_tENS5_IJlSD_lEEESK_SL_NS4_8TiledMMAINS4_8MMA_AtomIJNS4_4SM904GMMA28MMA_64x128x16_F32BF16BF16_SSILNSP_5MajorE0ELSR_0ELNSP_7ScaleInE1ELSS_1EEEEEENS4_6LayoutINS5_IJSD_SD_SD_EEENS5_IJNSA_ILi0EEESX_SX_EEEEENS5_IJNS4_10UnderscoreES10_S10_EEEEENS4_23SM90_TMA_LOAD_MULTICASTENS4_14ComposedLayoutINS4_7SwizzleILi3ELi4ELi3EEENS4_18smem_ptr_flag_bitsILi16EEENSV_INS5_IJNSA_ILi8EEESH_EEENS5_IJSH_SD_EEEEEEEvNS4_8identityES13_S1D_vS1E_EENS_8epilogue10collective6detail29Sm90TmaWarpSpecializedAdapterINS1H_15DefaultEpilogueISK_SL_SL_NS1G_6thread17LinearCombinationISK_Li1EffLNS1L_9ScaleType4KindE0ELNS_15FloatRoundStyleE2ESK_EENS1_15EpilogueDefaultEEEEEvvEEEEvNT_6ParamsE:
[----:B------:R-:W0:Y:S01]  /*0000*/  LDC R1, c[0x0][0x28] ;  /* 0x00000a00ff017b82 */ /* 0x000e220000000800 */
[----:B------:R-:W1:Y:S01]  /*0010*/  S2R R0, SR_TID.X ;  /* 0x0000000000007919 */ /* 0x000e620000002100 */
[----:B------:R-:W-:Y:S01]  /*0020*/  ELECT P0, URZ, PT ;  /* 0x00000000003f782f */ /* 0x000fe20003800000 */
[----:B------:R-:W-:Y:S01]  /*0030*/  BSSY B0, `(.L_x_0) ;  /* 0x0000014000007945 */ /* 0x000fe20003800000 */
[--C-:B-1----:R-:W-:Y:S02]  /*0040*/  SHF.R.U32.HI R2, RZ, 0x5, R0.reuse ;  /* 0x00000005ff027819 */ /* 0x102fe40000011600 */
[----:B------:R-:W-:-:S03]  /*0050*/  SHF.R.U32.HI R4, RZ, 0x7, R0 ;  /* 0x00000007ff047819 */ /* 0x000fc60000011600 */
[----:B------:R-:W1:Y:S02]  /*0060*/  SHFL.IDX PT, R3, R2, RZ, 0x1f ;  /* 0x00001fff02037589 */ /* 0x000e6400000e0000 */
[----:B-1----:R-:W-:Y:S02]  /*0070*/  R2UR UR6, R3 ;  /* 0x00000000030672ca */ /* 0x002fe400000e0000 */
[----:B------:R1:W2:Y:S11]  /*0080*/  SHFL.IDX PT, R3, R4, RZ, 0x1f ;  /* 0x00001fff04037589 */ /* 0x0002b600000e0000 */
[----:B------:R-:W-:-:S02]  /*0090*/  USHF.R.S32.HI UR4, URZ, 0x1f, UR6 ;  /* 0x0000001f3f047899 */ /* 0x000fc40008011406 */
[----:B------:R-:W-:Y:S02]  /*00a0*/  ISETP.NE.OR P0, PT, RZ, UR6, !P0 ;  /* 0x00000006ff007c0c */ /* 0x000fe4000c705670 */
[----:B------:R-:W-:-:S04]  /*00b0*/  ULEA.HI UR4, UR4, UR6, URZ, 0x2 ;  /* 0x0000000604047291 */ /* 0x000fc8000f8f103f */
[----:B------:R-:W-:-:S04]  /*00c0*/  ULOP3.LUT UR4, UR4, 0xfffffffc, URZ, 0xc0, !UPT ;  /* 0xfffffffc04047892 */ /* 0x000fc8000f8ec03f */
[----:B------:R-:W-:-:S03]  /*00d0*/  UIADD3 UR6, UR6, -UR4, URZ ;  /* 0x8000000406067290 */ /* 0x000fc6000fffe03f */
[----:B012---:R-:W-:Y:S09]  /*00e0*/  @P0 BRA `(.L_x_1) ;  /* 0x0000000000200947 */ /* 0x007ff20003800000 */
[----:B------:R-:W-:Y:S02]  /*00f0*/  ULDC.64 UR4, c[0x0][0x198] ;  /* 0x0000660000047ab9 */ /* 0x000fe40000000a00 */
[----:B------:R-:W-:Y:S02]  /*0100*/  UIADD3 UR8, UP0, UR4, 0xf0, URZ ;  /* 0x000000f004087890 */ /* 0x000fe4000ff1e03f */
[----:B------:R-:W-:Y:S02]  /*0110*/  UIADD3 UR4, UP1, UR4, 0x1f0, URZ ;  /* 0x000001f004047890 */ /* 0x000fe4000ff3e03f */
[----:B------:R-:W-:Y:S02]  /*0120*/  UIADD3.X UR9, URZ, UR5, URZ, UP0, !UPT ;  /* 0x000000053f097290 */ /* 0x000fe400087fe43f */
[----:B------:R-:W-:-:S07]  /*0130*/  UIADD3.X UR5, URZ, UR5, URZ, UP1, !UPT ;  /* 0x000000053f057290 */ /* 0x000fce0008ffe43f */
[----:B------:R0:W-:Y:S02]  /*0140*/  UTMACCTL.PF [UR8] ;  /* 0x00000000080079b9 */ /* 0x0001e40008040000 */
[----:B------:R0:W-:Y:S02]  /*0150*/  UTMACCTL.PF [UR4] ;  /* 0x00000000040079b9 */ /* 0x0001e40008040000 */
[----:B0-----:R-:W-:Y:S01]  /*0160*/  NOP ;  /* 0x0000000000007918 */ /* 0x001fe20000000000 */
.L_x_1:
[----:B------:R-:W-:Y:S05]  /*0170*/  BSYNC B0 ;  /* 0x0000000000007941 */ /* 0x000fea0003800000 */
.L_x_0:
[----:B------:R-:W0:Y:S01]  /*0180*/  SHFL.IDX PT, R5, R2, RZ, 0x1f ;  /* 0x00001fff02057589 */ /* 0x000e2200000e0000 */
[----:B------:R-:W-:Y:S01]  /*0190*/  R2UR UR19, R3 ;  /* 0x00000000031372ca */ /* 0x000fe200000e0000 */
[----:B------:R-:W-:-:S04]  /*01a0*/  UISETP.NE.AND UP0, UPT, UR6, 0x3, UPT ;  /* 0x000000030600788c */ /* 0x000fc8000bf05270 */
[----:B------:R-:W-:-:S08]  /*01b0*/  UISETP.EQ.OR UP0, UPT, UR6, URZ, !UP0 ;  /* 0x0000003f0600728c */ /* 0x000fd0000c702670 */
[----:B------:R-:W-:Y:S02]  /*01c0*/  UIADD3 UR14, UR19, -0x1, URZ ;  /* 0xffffffff130e7890 */ /* 0x000fe4000fffe03f */
[----:B------:R-:W-:Y:S02]  /*01d0*/  UISETP.EQ.AND UP0, UPT, UR19, URZ, UP0 ;  /* 0x0000003f1300728c */ /* 0x000fe40008702270 */
[----:B------:R-:W-:Y:S02]  /*01e0*/  UISETP.GE.U32.AND UP1, UPT, UR14, 0x2, UPT ;  /* 0x000000020e00788c */ /* 0x000fe4000bf26070 */
[----:B------:R-:W-:Y:S01]  /*01f0*/  USEL UR40, URZ, 0x1, !UP0 ;  /* 0x000000013f287887 */ /* 0x000fe2000c000000 */
[----:B0-----:R-:W-:-:S03]  /*0200*/  ISETP.NE.AND P0, PT, R5, RZ, PT ;  /* 0x000000ff0500720c */ /* 0x001fc60003f05270 */
[----:B------:R-:W-:-:S10]  /*0210*/  USEL UR40, UR40, 0x2, UP1 ;  /* 0x0000000228287887 */ /* 0x000fd40008800000 */
[----:B------:R-:W-:Y:S05]  /*0220*/  @P0 BRA `(.L_x_2) ;  /* 0x0000000000580947 */ /* 0x000fea0003800000 */
[----:B------:R-:W0:Y:S01]  /*0230*/  S2UR UR7, SR_CgaCtaId ;  /* 0x00000000000779c3 */ /* 0x000e220000008800 */
[----:B------:R-:W-:Y:S01]  /*0240*/  UMOV UR4, 0x400 ;  /* 0x0000040000047882 */ /* 0x000fe20000000000 */
[----:B------:R-:W-:Y:S01]  /*0250*/  UMOV UR5, 0x1 ;  /* 0x0000000100057882 */ /* 0x000fe20000000000 */
[----:B------:R-:W-:Y:S01]  /*0260*/  UMOV UR8, 0x5 ;  /* 0x0000000500087882 */ /* 0x000fe20000000000 */
[----:B------:R-:W-:Y:S01]  /*0270*/  ELECT P0, URZ, PT ;  /* 0x00000000003f782f */ /* 0x000fe20003800000 */
[----:B------:R-:W-:-:S04]  /*0280*/  UIADD3 UR8, -UR8, 0x100000, URZ ;  /* 0x0010000008087890 */ /* 0x000fc8000fffe13f */
[----:B------:R-:W-:Y:S02]  /*0290*/  USHF.L.U32 UR9, UR8, 0xb, URZ ;  /* 0x0000000b08097899 */ /* 0x000fe4000800063f */
[----:B------:R-:W-:Y:S02]  /*02a0*/  USHF.L.U32 UR8, UR8, 0x1, URZ ;  /* 0x0000000108087899 */ /* 0x000fe4000800063f */
[----:B0-----:R-:W-:Y:S02]  /*02b0*/  ULEA UR7, UR7, UR4, 0x18 ;  /* 0x0000000407077291 */ /* 0x001fe4000f8ec03f */
[----:B------:R-:W-:-:S04]  /*02c0*/  UIADD3 UR4, -UR5, 0x100000, URZ ;  /* 0x0010000005047890 */ /* 0x000fc8000fffe13f */
[----:B------:R-:W-:Y:S02]  /*02d0*/  USHF.L.U32 UR5, UR4, 0xb, URZ ;  /* 0x0000000b04057899 */ /* 0x000fe4000800063f */
[----:B------:R-:W-:Y:S01]  /*02e0*/  USHF.L.U32 UR4, UR4, 0x1, URZ ;  /* 0x0000000104047899 */ /* 0x000fe2000800063f */
[----:B------:R-:W0:Y:S11]  /*02f0*/  FENCE.VIEW.ASYNC.S ;  /* 0x00000000000073c6 */ /* 0x000e360000000000 */
[----:B0-----:R0:W1:Y:S01]  /*0300*/  SYNCS.EXCH.64 URZ, [UR7], UR4 ;  /* 0x00000004073f75b2 */ /* 0x0010620008000100 */
[----:B------:R0:W2:Y:S01]  /*0310*/  SYNCS.EXCH.64 URZ, [UR7+0x20], UR8 ;  /* 0x00002008073f75b2 */ /* 0x0000a20008000100 */
[----:B------:R0:W3:Y:S01]  /*0320*/  SYNCS.EXCH.64 URZ, [UR7+0x8], UR4 ;  /* 0x00000804073f75b2 */ /* 0x0000e20008000100 */
[----:B------:R0:W4:Y:S01]  /*0330*/  SYNCS.EXCH.64 URZ, [UR7+0x28], UR8 ;  /* 0x00002808073f75b2 */ /* 0x0001220008000100 */
[----:B------:R0:W0:Y:S01]  /*0340*/  SYNCS.EXCH.64 URZ, [UR7+0x10], UR4 ;  /* 0x00001004073f75b2 */ /* 0x0000220008000100 */
[----:B------:R0:W0:Y:S01]  /*0350*/  SYNCS.EXCH.64 URZ, [UR7+0x30], UR8 ;  /* 0x00003008073f75b2 */ /* 0x0000220008000100 */
[----:B------:R0:W0:Y:S01]  /*0360*/  SYNCS.EXCH.64 URZ, [UR7+0x18], UR4 ;  /* 0x00001804073f75b2 */ /* 0x0000220008000100 */
[----:B------:R0:W0:Y:S01]  /*0370*/  SYNCS.EXCH.64 URZ, [UR7+0x38], UR8 ;  /* 0x00003808073f75b2 */ /* 0x0000220008000100 */
[----:B------:R-:W-:Y:S01]  /*0380*/  NOP ;  /* 0x0000000000007918 */ /* 0x000fe20000000000 */
.L_x_2:
[----:B------:R-:W5:Y:S01]  /*0390*/  S2UR UR15, SR_CTAID.X ;  /* 0x00000000000f79c3 */ /* 0x000f620000002500 */
[----:B------:R-:W1:Y:S01]  /*03a0*/  SHFL.IDX PT, R8, R2, RZ, 0x1f ;  /* 0x00001fff02087589 */ /* 0x000e6200000e0000 */
[----:B------:R-:W-:Y:S01]  /*03b0*/  SHF.R.S32.HI R3, RZ, 0x1f, R0 ;  /* 0x0000001fff037819 */ /* 0x000fe20000011400 */
[----:B0-----:R-:W-:Y:S01]  /*03c0*/  ULDC UR4, c[0x0][0x150] ;  /* 0x0000540000047ab9 */ /* 0x001fe20000000800 */
[----:B------:R-:W-:Y:S01]  /*03d0*/  ELECT P0, URZ, PT ;  /* 0x00000000003f782f */ /* 0x000fe20003800000 */
[----:B------:R0:W2:Y:S01]  /*03e0*/  SHFL.IDX PT, R9, R2, RZ, 0x1f ;  /* 0x00001fff02097589 */ /* 0x0000a200000e0000 */
[----:B------:R-:W-:Y:S02]  /*03f0*/  LEA.HI R3, R3, R0, RZ, 0x7 ;  /* 0x0000000003037211 */ /* 0x000fe400078f38ff */
[----:B------:R-:W-:Y:S01]  /*0400*/  ELECT P1, URZ, PT ;  /* 0x00000000003f782f */ /* 0x000fe20003820000 */
[----:B------:R-:W3:Y:S01]  /*0410*/  S2UR UR8, SR_CTAID.Y ;  /* 0x00000000000879c3 */ /* 0x000ee20000002600 */
[----:B------:R-:W-:Y:S01]  /*0420*/  ULDC UR7, c[0x0][0x144] ;  /* 0x0000510000077ab9 */ /* 0x000fe20000000800 */
[----:B------:R-:W-:Y:S01]  /*0430*/  LOP3.LUT R3, R3, 0xffffff80, RZ, 0xc0, !PT ;  /* 0xffffff8003037812 */ /* 0x000fe200078ec0ff */
[----:B------:R-:W-:Y:S01]  /*0440*/  UMOV UR18, 0x80 ;  /* 0x0000008000127882 */ /* 0x000fe20000000000 */
[----:B------:R-:W-:Y:S01]  /*0450*/  NOP ;  /* 0x0000000000007918 */ /* 0x000fe20000000000 */
[----:B0-----:R-:W-:Y:S01]  /*0460*/  SHF.R.S32.HI R2, RZ, 0x1f, R5 ;  /* 0x0000001fff027819 */ /* 0x001fe20000011405 */
[----:B------:R-:W-:Y:S01]  /*0470*/  NOP ;  /* 0x0000000000007918 */ /* 0x000fe20000000000 */
[----:B------:R-:W-:Y:S01]  /*0480*/  IMAD.IADD R3, R0, 0x1, -R3 ;  /* 0x0000000100037824 */ /* 0x000fe200078e0a03 */
[----:B------:R-:W-:Y:S01]  /*0490*/  ULDC UR17, c[0x0][0x148] ;  /* 0x0000520000117ab9 */ /* 0x000fe20000000800 */
[----:B------:R-:W-:Y:S01]  /*04a0*/  LEA.HI R2, R2, R5, RZ, 0x2 ;  /* 0x0000000502027211 */ /* 0x000fe200078f10ff */
[----:B------:R-:W-:Y:S01]  /*04b0*/  IMAD.MOV.U32 R23, RZ, RZ, 0x1 ;  /* 0x00000001ff177424 */ /* 0x000fe200078e00ff */
[----:B------:R0:W0:Y:S01]  /*04c0*/  SHFL.IDX PT, R97, R4, RZ, 0x1f ;  /* 0x00001fff04617589 */ /* 0x00002200000e0000 */
[----:B------:R-:W-:-:S02]  /*04d0*/  SHF.R.S32.HI R6, RZ, 0x1f, R3 ;  /* 0x0000001fff067819 */ /* 0x000fc40000011403 */
[----:B------:R-:W-:Y:S02]  /*04e0*/  LOP3.LUT R2, R2, 0x3ffffffc, RZ, 0xc0, !PT ;  /* 0x3ffffffc02027812 */ /* 0x000fe400078ec0ff */
[----:B-----5:R-:W-:Y:S02]  /*04f0*/  I2FP.F32.U32 R10, UR15 ;  /* 0x0000000f000a7c45 */ /* 0x020fe40008201000 */
[----:B------:R-:W-:Y:S01]  /*0500*/  LEA.HI R7, R6, R3, RZ, 0x3 ;  /* 0x0000000306077211 */ /* 0x000fe200078f18ff */
[----:B------:R-:W-:Y:S01]  /*0510*/  IMAD.IADD R2, R5, 0x1, -R2 ;  /* 0x0000000105027824 */ /* 0x000fe200078e0a02 */
[----:B-1----:R-:W-:Y:S01]  /*0520*/  ISETP.NE.OR P0, PT, R8, RZ, !P0 ;  /* 0x000000ff0800720c */ /* 0x002fe20004705670 */
[----:B------:R-:W-:Y:S01]  /*0530*/  FMUL R10, R10, UR4 ;  /* 0x000000040a0a7c20 */ /* 0x000fe20008400000 */
[--C-:B------:R-:W-:Y:S01]  /*0540*/  SHF.R.S32.HI R8, RZ, 0x3, R7.reuse ;  /* 0x00000003ff087819 */ /* 0x100fe20000011407 */
[----:B------:R-:W-:Y:S01]  /*0550*/  ULDC UR4, c[0x0][0x154] ;  /* 0x0000550000047ab9 */ /* 0x000fe20000000800 */
[----:B------:R-:W-:-:S02]  /*0560*/  SHF.R.S32.HI R7, RZ, 0x1f, R7 ;  /* 0x0000001fff077819 */ /* 0x000fc40000011407 */
[----:B--2---:R-:W-:Y:S01]  /*0570*/  ISETP.NE.OR P1, PT, R9, RZ, !P1 ;  /* 0x000000ff0900720c */ /* 0x004fe20004f25670 */
[----:B------:R-:W1:Y:S01]  /*0580*/  F2I.U32.TRUNC.NTZ R10, R10 ;  /* 0x0000000a000a7305 */ /* 0x000e62000020f000 */
[----:B------:R-:W-:Y:S02]  /*0590*/  LEA.HI R7, R7, R8, RZ, 0x2 ;  /* 0x0000000807077211 */ /* 0x000fe400078f10ff */
[----:B---3--:R-:W-:Y:S02]  /*05a0*/  I2FP.F32.U32 R9, UR8 ;  /* 0x0000000800097c45 */ /* 0x008fe40008201000 */
[----:B------:R-:W-:Y:S01]  /*05b0*/  LOP3.LUT R7, R7, 0xfffffffc, RZ, 0xc0, !PT ;  /* 0xfffffffc07077812 */ /* 0x000fe200078ec0ff */
[----:B------:R-:W-:Y:S01]  /*05c0*/  VOTEU.ALL UP0, P0 ;  /* 0x00000000003f7886 */ /* 0x000fe20000000000 */
[----:B------:R-:W-:Y:S01]  /*05d0*/  ISETP.NE.AND P2, PT, RZ, UR19, PT ;  /* 0x00000013ff007c0c */ /* 0x000fe2000bf45270 */
[----:B------:R-:W-:Y:S02]  /*05e0*/  FMUL R9, R9, UR4 ;  /* 0x0000000409097c20 */ /* 0x000fe40008400000 */
[----:B------:R-:W-:Y:S01]  /*05f0*/  IMAD.IADD R7, R8, 0x1, -R7 ;  /* 0x0000000108077824 */ /* 0x000fe200078e0a07 */
[----:B------:R-:W2:Y:S01]  /*0600*/  @!UP0 S2UR UR11, SR_CgaCtaId ;  /* 0x00000000000b89c3 */ /* 0x000ea20000008800 */
[----:B------:R-:W-:Y:S01]  /*0610*/  VOTEU.ALL UP1, P1 ;  /* 0x00000000003f7886 */ /* 0x000fe20000820000 */
[----:B------:R-:W-:Y:S01]  /*0620*/  @!UP0 UMOV UR10, 0x400 ;  /* 0x00000400000a8882 */ /* 0x000fe20000000000 */
[----:B------:R-:W-:Y:S01]  /*0630*/  IMAD R2, R2, 0x4, R7 ;  /* 0x0000000402027824 */ /* 0x000fe200078e0207 */
[----:B-1----:R-:W-:Y:S01]  /*0640*/  R2UR UR4, R10 ;  /* 0x000000000a0472ca */ /* 0x002fe200000e0000 */
[----:B------:R-:W1:Y:S01]  /*0650*/  F2I.U32.TRUNC.NTZ R9, R9 ;  /* 0x0000000900097305 */ /* 0x000e62000020f000 */
[----:B------:R-:W-:Y:S01]  /*0660*/  @!UP1 UMOV UR13, 0x400 ;  /* 0x00000400000d9882 */ /* 0x000fe20000000000 */
[C---:B------:R-:W-:Y:S01]  /*0670*/  IMAD.SHL.U32 R5, R2.reuse, 0x4, RZ ;  /* 0x0000000402057824 */ /* 0x040fe200078e00ff */
[----:B------:R-:W3:Y:S01]  /*0680*/  @!UP1 S2UR UR16, SR_CgaCtaId ;  /* 0x00000000001099c3 */ /* 0x000ee20000008800 */
[C---:B------:R-:W-:Y:S01]  /*0690*/  LEA.HI R7, R2.reuse, R2, RZ, 0x1 ;  /* 0x0000000202077211 */ /* 0x040fe200078f08ff */
[----:B------:R-:W-:Y:S01]  /*06a0*/  VOTEU.ALL UP2, P1 ;  /* 0x00000000003f7886 */ /* 0x000fe20000840000 */
[----:B------:R-:W-:Y:S01]  /*06b0*/  VOTEU.ALL UP3, P1 ;  /* 0x00000000003f7886 */ /* 0x000fe20000860000 */
[----:B------:R-:W-:Y:S01]  /*06c0*/  LOP3.LUT R22, R2, 0xc, R5, 0x78, !PT ;  /* 0x0000000c02167812 */ /* 0x000fe200078e7805 */
[----:B------:R-:W-:Y:S01]  /*06d0*/  VOTEU.ALL UP4, P1 ;  /* 0x00000000003f7886 */ /* 0x000fe20000880000 */
[----:B------:R-:W-:Y:S01]  /*06e0*/  LOP3.LUT R7, R7, 0xfffffffe, RZ, 0xc0, !PT ;  /* 0xfffffffe07077812 */ /* 0x000fe200078ec0ff */
[----:B------:R-:W-:Y:S01]  /*06f0*/  VOTEU.ALL UP5, P1 ;  /* 0x00000000003f7886 */ /* 0x000fe200008a0000 */
[----:B------:R-:W5:Y:S01]  /*0700*/  LDC R5, c[0x0][0x140] ;  /* 0x00005000ff057b82 */ /* 0x000f620000000800 */
[----:B------:R-:W-:-:S02]  /*0710*/  UIADD3 UR4, -UR4, URZ, URZ ;  /* 0x0000003f04047290 */ /* 0x000fc4000fffe13f */
[----:B------:R-:W-:Y:S01]  /*0720*/  IMAD.IADD R7, R2, 0x1, -R7 ;  /* 0x0000000102077824 */ /* 0x000fe200078e0a07 */
[----:B-1----:R-:W-:Y:S01]  /*0730*/  R2UR UR9, R9 ;  /* 0x00000000090972ca */ /* 0x002fe200000e0000 */
[----:B------:R-:W-:-:S03]  /*0740*/  UIMAD UR7, UR7, UR4, UR15 ;  /* 0x00000004070772a4 */ /* 0x000fc6000f8e020f */
[----:B------:R-:W-:Y:S01]  /*0750*/  UMOV UR4, 0x20 ;  /* 0x0000002000047882 */ /* 0x000fe20000000000 */
[----:B--2---:R-:W-:Y:S02]  /*0760*/  @!UP0 ULEA UR12, UR11, UR10, 0x18 ;  /* 0x0000000a0b0c8291 */ /* 0x004fe4000f8ec03f */
[----:B------:R-:W-:Y:S01]  /*0770*/  ISETP.NE.AND P3, PT, R7, UR7, PT ;  /* 0x0000000707007c0c */ /* 0x000fe2000bf65270 */
[----:B------:R-:W-:-:S04]  /*0780*/  @!UP0 UIADD3 UR4, -UR4, 0x100000, URZ ;  /* 0x0010000004048890 */ /* 0x000fc8000fffe13f */
[----:B------:R-:W-:Y:S02]  /*0790*/  @!UP0 USHF.L.U32 UR5, UR4, 0xb, URZ ;  /* 0x0000000b04058899 */ /* 0x000fe4000800063f */
[----:B------:R-:W-:Y:S02]  /*07a0*/  @!UP0 USHF.L.U32 UR4, UR4, 0x1, URZ ;  /* 0x0000000104048899 */ /* 0x000fe4000800063f */
[----:B------:R-:W-:-:S04]  /*07b0*/  @!UP1 UIADD3 UR10, -UR18, 0x100000, URZ ;  /* 0x00100000120a9890 */ /* 0x000fc8000fffe13f */
[----:B------:R-:W-:Y:S02]  /*07c0*/  @!UP1 USHF.L.U32 UR11, UR10, 0xb, URZ ;  /* 0x0000000b0a0b9899 */ /* 0x000fe4000800063f */
[----:B------:R-:W-:Y:S02]  /*07d0*/  @!UP1 USHF.L.U32 UR10, UR10, 0x1, URZ ;  /* 0x000000010a0a9899 */ /* 0x000fe4000800063f */
[----:B---3--:R-:W-:Y:S01]  /*07e0*/  @!UP1 ULEA UR13, UR16, UR13, 0x18 ;  /* 0x0000000d100d9291 */ /* 0x008fe2000f8ec03f */
[----:B------:R-:W-:Y:S01]  /*07f0*/  VOTEU.ALL UP0, P0 ;  /* 0x00000000003f7886 */ /* 0x000fe20000000000 */
[----:B------:R-:W-:Y:S01]  /*0800*/  VOTEU.ALL UP1, P0 ;  /* 0x00000000003f7886 */ /* 0x000fe20000020000 */
[----:B------:R-:W-:Y:S01]  /*0810*/  UIADD3 UR9, -UR9, URZ, URZ ;  /* 0x0000003f09097290 */ /* 0x000fe2000fffe13f */
[----:B------:R-:W-:Y:S01]  /*0820*/  LOP3.LUT P0, RZ, R3, 0x7, RZ, 0xc0, !PT ;  /* 0x0000000703ff7812 */ /* 0x000fe2000780c0ff */
[----:B------:R-:W1:Y:S02]  /*0830*/  FENCE.VIEW.ASYNC.S ;  /* 0x00000000000073c6 */ /* 0x000e640000000000 */
[----:B-1----:R-:W1:Y:S01]  /*0840*/  @!UP0 SYNCS.EXCH.64 URZ, [UR12+0x70], UR4 ;  /* 0x000070040c3f85b2 */ /* 0x002e620008000100 */
[----:B------:R-:W-:-:S02]  /*0850*/  @P3 LEA.HI R2, R22, R22, RZ, 0x1 ;  /* 0x0000001616023211 */ /* 0x000fc400078f08ff */
[----:B-----5:R-:W-:Y:S02]  /*0860*/  ISETP.EQ.U32.AND P1, PT, R5, 0x1, PT ;  /* 0x000000010500780c */ /* 0x020fe40003f22070 */
[----:B------:R-:W-:Y:S02]  /*0870*/  @P3 SHF.R.S32.HI R2, RZ, 0x1, R2 ;  /* 0x00000001ff023819 */ /* 0x000fe40000011402 */
[----:B------:R-:W-:Y:S01]  /*0880*/  ISETP.LT.U32.AND P0, PT, R22, 0x8, !P0 ;  /* 0x000000081600780c */ /* 0x000fe20004701070 */
[----:B------:R2:W3:Y:S01]  /*0890*/  @!UP1 SYNCS.EXCH.64 URZ, [UR12+0x78], UR4 ;  /* 0x000078040c3f95b2 */ /* 0x0004e20008000100 */
[----:B------:R-:W-:Y:S01]  /*08a0*/  NOP ;  /* 0x0000000000007918 */ /* 0x000fe20000000000 */
[----:B--2---:R-:W-:Y:S01]  /*08b0*/  UIMAD UR4, UR17, UR9, UR8 ;  /* 0x00000009110472a4 */ /* 0x004fe2000f8e0208 */
[----:B------:R2:W0:Y:S05]  /*08c0*/  @!UP2 SYNCS.EXCH.64 URZ, [UR13+0x50], UR10 ;  /* 0x0000500a0d3fa5b2 */ /* 0x00042a0008000100 */
[----:B------:R-:W-:-:S02]  /*08d0*/  @P3 ISETP.NE.AND P4, PT, R2, UR4, PT ;  /* 0x0000000402003c0c */ /* 0x000fc4000bf85270 */
[----:B------:R-:W-:Y:S02]  /*08e0*/  SEL R2, RZ, 0x1, !P0 ;  /* 0x00000001ff027807 */ /* 0x000fe40004000000 */
[----:B------:R-:W-:-:S04]  /*08f0*/  @P3 SEL R23, RZ, 0x1, P4 ;  /* 0x00000001ff173807 */ /* 0x000fc80002000000 */
[----:B------:R-:W-:Y:S01]  /*0900*/  LOP3.LUT R23, R23, R2, RZ, 0xc0, !PT ;  /* 0x0000000217177212 */ /* 0x000fe200078ec0ff */
[----:B------:R2:W0:Y:S01]  /*0910*/  @!UP3 SYNCS.EXCH.64 URZ, [UR13+0x58], UR10 ;  /* 0x0000580a0d3fb5b2 */ /* 0x0004220008000100 */
[----:B------:R2:W0:Y:S01]  /*0920*/  @!UP4 SYNCS.EXCH.64 URZ, [UR13+0x60], UR10 ;  /* 0x0000600a0d3fc5b2 */ /* 0x0004220008000100 */
[----:B------:R2:W0:Y:S01]  /*0930*/  @!UP5 SYNCS.EXCH.64 URZ, [UR13+0x68], UR10 ;  /* 0x0000680a0d3fd5b2 */ /* 0x0004220008000100 */
[----:B------:R-:W-:Y:S01]  /*0940*/  NOP ;  /* 0x0000000000007918 */ /* 0x000fe20000000000 */
[----:B-12---:R-:W-:Y:S05]  /*0950*/  @!P1 BRA `(.L_x_3) ;  /* 0x0000000000089947 */ /* 0x006fea0003800000 */
[----:B0--34-:R-:W-:Y:S01]  /*0960*/  UCGABAR_ARV ;  /* 0x00000000000079c7 */ /* 0x019fe20008000000 */
[----:B------:R-:W-:Y:S05]  /*0970*/  BRA `(.L_x_4) ;  /* 0x0000000000047947 */ /* 0x000fea0003800000 */
.L_x_3:
[----:B0--34-:R-:W-:Y:S01]  /*0980*/  NOP ;  /* 0x0000000000007918 */ /* 0x019fe20000000000 */
.L_x_4:
[----:B------:R-:W-:Y:S01]  /*0990*/  ULDC.64 UR4, c[0x0][0x598] ;  /* 0x0001660000047ab9 */ /* 0x000fe20000000a00 */
[----:B------:R-:W-:Y:S01]  /*09a0*/  ULDC.64 UR54, c[0x0][0x208] ;  /* 0x0000820000367ab9 */ /* 0x000fe20000000a00 */
[----:B------:R-:W-:-:S04]  /*09b0*/  ISETP.NE.U32.AND P0, PT, RZ, UR4, PT ;  /* 0x00000004ff007c0c */ /* 0x000fc8000bf05070 */
[----:B------:R-:W-:-:S13]  /*09c0*/  ISETP.NE.AND.EX P0, PT, RZ, UR5, PT, P0 ;  /* 0x00000005ff007c0c */ /* 0x000fda000bf05300 */
[----:B------:R-:W-:Y:S05]  /*09d0*/  @!P0 BRA `(.L_x_5) ;  /* 0x00000000001c8947 */ /* 0x000fea0003800000 */
[----:B------:R-:W0:Y:S02]  /*09e0*/  LDC.64 R4, c[0x0][0x598] ;  /* 0x00016600ff047b82 */ /* 0x000e240000000a00 */
[----:B0-----:R-:W2:Y:S02]  /*09f0*/  LDG.E.64 R4, desc[UR54][R4.64] ;  /* 0x0000003604047981 */ /* 0x001ea4000c1e1b00 */
[----:B--2---:R-:W-:-:S04]  /*0a00*/  ISETP.NE.U32.AND P0, PT, R4, RZ, PT ;  /* 0x000000ff0400720c */ /* 0x004fc80003f05070 */
[----:B------:R-:W-:-:S13]  /*0a10*/  ISETP.NE.AND.EX P0, PT, R5, RZ, PT, P0 ;  /* 0x000000ff0500720c */ /* 0x000fda0003f05300 */
[----:B------:R-:W-:Y:S05]  /*0a20*/  @!P0 BRA `(.L_x_5) ;  /* 0x0000000000088947 */ /* 0x000fea0003800000 */
[----:B------:R0:W5:Y:S01]  /*0a30*/  LD.E R88, desc[UR54][R4.64] ;  /* 0x0000003604587980 */ /* 0x000162000c101900 */
[----:B------:R-:W-:Y:S05]  /*0a40*/  BRA `(.L_x_6) ;  /* 0x0000000000247947 */ /* 0x000fea0003800000 */
.L_x_5:
[----:B------:R-:W-:Y:S02]  /*0a50*/  ULDC.64 UR4, c[0x0][0x588] ;  /* 0x0001620000047ab9 */ /* 0x000fe40000000a00 */
[----:B------:R-:W-:-:S04]  /*0a60*/  ISETP.NE.U32.AND P0, PT, RZ, UR4, PT ;  /* 0x00000004ff007c0c */ /* 0x000fc8000bf05070 */
[----:B------:R-:W-:-:S13]  /*0a70*/  ISETP.NE.AND.EX P0, PT, RZ, UR5, PT, P0 ;  /* 0x00000005ff007c0c */ /* 0x000fda000bf05300 */
[----:B------:R-:W-:Y:S05]  /*0a80*/  @!P0 BRA `(.L_x_7) ;  /* 0x00000000000c8947 */ /* 0x000fea0003800000 */
[----:B------:R-:W0:Y:S02]  /*0a90*/  LDC.64 R88, c[0x0][0x588] ;  /* 0x00016200ff587b82 */ /* 0x000e240000000a00 */
[----:B0-----:R1:W5:Y:S01]  /*0aa0*/  LDG.E R88, desc[UR54][R88.64] ;  /* 0x0000003658587981 */ /* 0x001362000c1e1900 */
[----:B------:R-:W-:Y:S05]  /*0ab0*/  BRA `(.L_x_6) ;  /* 0x0000000000087947 */ /* 0x000fea0003800000 */
.L_x_7:
[----:B------:R-:W-:Y:S02]  /*0ac0*/  ULDC UR4, c[0x0][0x580] ;  /* 0x0001600000047ab9 */ /* 0x000fe40000000800 */
[----:B------:R-:W-:-:S07]  /*0ad0*/  IMAD.U32 R88, RZ, RZ, UR4 ;  /* 0x00000004ff587e24 */ /* 0x000fce000f8e00ff */
.L_x_6:
[----:B------:R-:W-:Y:S02]  /*0ae0*/  ULDC.64 UR4, c[0x0][0x5a0] ;  /* 0x0001680000047ab9 */ /* 0x000fe40000000a00 */
[----:B------:R-:W-:-:S04]  /*0af0*/  ISETP.NE.U32.AND P0, PT, RZ, UR4, PT ;  /* 0x00000004ff007c0c */ /* 0x000fc8000bf05070 */
[----:B------:R-:W-:-:S13]  /*0b00*/  ISETP.NE.AND.EX P0, PT, RZ, UR5, PT, P0 ;  /* 0x00000005ff007c0c */ /* 0x000fda000bf05300 */
[----:B------:R-:W-:Y:S05]  /*0b10*/  @!P0 BRA `(.L_x_8) ;  /* 0x00000000001c8947 */ /* 0x000fea0003800000 */
[----:B0-----:R-:W0:Y:S02]  /*0b20*/  LDC.64 R4, c[0x0][0x5a0] ;  /* 0x00016800ff047b82 */ /* 0x001e240000000a00 */
[----:B0-----:R-:W2:Y:S02]  /*0b30*/  LDG.E.64 R4, desc[UR54][R4.64] ;  /* 0x0000003604047981 */ /* 0x001ea4000c1e1b00 */
[----:B--2---:R-:W-:-:S04]  /*0b40*/  ISETP.NE.U32.AND P0, PT, R4, RZ, PT ;  /* 0x000000ff0400720c */ /* 0x004fc80003f05070 */
[----:B------:R-:W-:-:S13]  /*0b50*/  ISETP.NE.AND.EX P0, PT, R5, RZ, PT, P0 ;  /* 0x000000ff0500720c */ /* 0x000fda0003f05300 */
[----:B------:R-:W-:Y:S05]  /*0b60*/  @!P0 BRA `(.L_x_8) ;  /* 0x0000000000088947 */ /* 0x000fea0003800000 */
[----:B-1----:R0:W5:Y:S01]  /*0b70*/  LD.E R89, desc[UR54][R4.64] ;  /* 0x0000003604597980 */ /* 0x002162000c101900 */
[----:B------:R-:W-:Y:S05]  /*0b80*/  BRA `(.L_x_9) ;  /* 0x0000000000247947 */ /* 0x000fea0003800000 */
.L_x_8:
[----:B------:R-:W-:Y:S02]  /*0b90*/  ULDC.64 UR4, c[0x0][0x590] ;  /* 0x0001640000047ab9 */ /* 0x000fe40000000a00 */
[----:B------:R-:W-:-:S04]  /*0ba0*/  ISETP.NE.U32.AND P0, PT, RZ, UR4, PT ;  /* 0x00000004ff007c0c */ /* 0x000fc8000bf05070 */
[----:B------:R-:W-:-:S13]  /*0bb0*/  ISETP.NE.AND.EX P0, PT, RZ, UR5, PT, P0 ;  /* 0x00000005ff007c0c */ /* 0x000fda000bf05300 */
[----:B------:R-:W-:Y:S05]  /*0bc0*/  @!P0 BRA `(.L_x_10) ;  /* 0x00000000000c8947 */ /* 0x000fea0003800000 */
[----:B0-----:R-:W1:Y:S02]  /*0bd0*/  LDC.64 R4, c[0x0][0x590] ;  /* 0x00016400ff047b82 */ /* 0x001e640000000a00 */
[----:B-1----:R1:W5:Y:S01]  /*0be0*/  LDG.E R89, desc[UR54][R4.64] ;  /* 0x0000003604597981 */ /* 0x002362000c1e1900 */
[----:B------:R-:W-:Y:S05]  /*0bf0*/  BRA `(.L_x_9) ;  /* 0x0000000000087947 */ /* 0x000fea0003800000 */
.L_x_10:
[----:B------:R-:W-:Y:S02]  /*0c00*/  ULDC UR4, c[0x0][0x584] ;  /* 0x0001610000047ab9 */ /* 0x000fe40000000800 */
[----:B-1----:R-:W-:-:S07]  /*0c10*/  IMAD.U32 R89, RZ, RZ, UR4 ;  /* 0x00000004ff597e24 */ /* 0x002fce000f8e00ff */
.L_x_9:
[----:B------:R-:W-:Y:S01]  /*0c20*/  ULDC UR4, c[0x0][0x65c] ;  /* 0x0001970000047ab9 */ /* 0x000fe20000000800 */
[----:B01----:R-:W0:Y:S01]  /*0c30*/  LDC.64 R4, c[0x0][0x650] ;  /* 0x00019400ff047b82 */ /* 0x003e220000000a00 */
[----:B------:R-:W-:Y:S01]  /*0c40*/  UISETP.NE.AND UP2, UPT, UR4, 0x1, UPT ;  /* 0x000000010400788c */ /* 0x000fe2000bf45270 */
[----:B------:R-:W-:Y:S01]  /*0c50*/  IMAD.MOV.U32 R18, RZ, RZ, -0x1 ;  /* 0xffffffffff127424 */ /* 0x000fe200078e00ff */
[----:B------:R-:W-:Y:S01]  /*0c60*/  UISETP.NE.AND UP0, UPT, UR19, 0x2, UPT ;  /* 0x000000021300788c */ /* 0x000fe2000bf05270 */
[----:B------:R-:W-:Y:S01]  /*0c70*/  IMAD.MOV.U32 R19, RZ, RZ, -0x1 ;  /* 0xffffffffff137424 */ /* 0x000fe200078e00ff */
[----:B------:R-:W-:-:S07]  /*0c80*/  UP2UR UR38, UPR, URZ, 0x4 ;  /* 0x000000043f267883 */ /* 0x000fce0008000000 */
[----:B------:R-:W-:Y:S01]  /*0c90*/  @UP2 ULDC UR12, c[0x0][0x10] ;  /* 0x00000400000c2ab9 */ /* 0x000fe20000000800 */
[----:B------:R-:W-:Y:S01]  /*0ca0*/  @UP2 UMOV UR4, UR8 ;  /* 0x0000000800042c82 */ /* 0x000fe20008000000 */
[----:B------:R-:W-:Y:S01]  /*0cb0*/  @UP2 UMOV UR5, URZ ;  /* 0x0000003f00052c82 */ /* 0x000fe20008000000 */
[----:B------:R-:W-:Y:S01]  /*0cc0*/  @!UP2 ULDC UR16, c[0x0][0xc] ;  /* 0x000003000010aab9 */ /* 0x000fe20000000800 */
[----:B------:R-:W-:Y:S01]  /*0cd0*/  @UP2 UIMAD.WIDE.U32 UR12, UR15, UR12, UR4 ;  /* 0x0000000c0f0c22a5 */ /* 0x000fe2000f8e0004 */
[----:B------:R-:W-:Y:S02]  /*0ce0*/  ULDC UR10, c[0x0][0xc] ;  /* 0x00000300000a7ab9 */ /* 0x000fe40000000800 */
[----:B------:R-:W-:Y:S01]  /*0cf0*/  @UP2 UMOV UR4, URZ ;  /* 0x0000003f00042c82 */ /* 0x000fe20008000000 */
[----:B------:R-:W-:Y:S01]  /*0d00*/  UMOV UR5, URZ ;  /* 0x0000003f00057c82 */ /* 0x000fe20008000000 */
[----:B------:R-:W-:Y:S01]  /*0d10*/  @UP2 UIADD3 UR18, UR13, UR4, URZ ;  /* 0x000000040d122290 */ /* 0x000fe2000fffe03f */
[----:B------:R-:W-:-:S02]  /*0d20*/  ULDC UR11, c[0x0][0x10] ;  /* 0x00000400000b7ab9 */ /* 0x000fc40000000800 */
[----:B------:R-:W-:Y:S01]  /*0d30*/  UMOV UR4, UR15 ;  /* 0x0000000f00047c82 */ /* 0x000fe20008000000 */
[----:B------:R-:W-:Y:S02]  /*0d40*/  UIMAD.WIDE.U32 UR10, UR10, UR11, URZ ;  /* 0x0000000b0a0a72a5 */ /* 0x000fe4000f8e003f */
[----:B------:R-:W-:Y:S01]  /*0d50*/  @!UP2 UIMAD.WIDE.U32 UR4, UR8, UR16, UR4 ;  /* 0x000000100804a2a5 */ /* 0x000fe2000f8e0004 */
[----:B------:R-:W-:Y:S02]  /*0d60*/  ULDC UR13, c[0x0][0x14] ;  /* 0x00000500000d7ab9 */ /* 0x000fe40000000800 */
[----:B------:R-:W-:Y:S02]  /*0d70*/  UIMAD.WIDE.U32 UR52, UR10, UR13, URZ ;  /* 0x0000000d0a3472a5 */ /* 0x000fe4000f8e003f */
[----:B------:R-:W-:Y:S02]  /*0d80*/  UIMAD UR39, UR11, UR13, URZ ;  /* 0x0000000d0b2772a4 */ /* 0x000fe4000f8e023f */
[----:B------:R-:W-:Y:S01]  /*0d90*/  @!UP2 UMOV UR12, UR4 ;  /* 0x00000004000cac82 */ /* 0x000fe20008000000 */
[----:B------:R-:W-:Y:S01]  /*0da0*/  @!UP2 UMOV UR18, UR5 ;  /* 0x000000050012ac82 */ /* 0x000fe20008000000 */
[----:B------:R-:W-:-:S02]  /*0db0*/  UIADD3 UR39, UR53, UR39, URZ ;  /* 0x0000002735277290 */ /* 0x000fc4000fffe03f */
[----:B------:R-:W-:-:S04]  /*0dc0*/  UIADD3 UR4, UP1, UR12, UR52, URZ ;  /* 0x000000340c047290 */ /* 0x000fc8000ff3e03f */
[----:B------:R-:W-:Y:S02]  /*0dd0*/  UIADD3.X UR5, UR18, UR39, URZ, UP1, !UPT ;  /* 0x0000002712057290 */ /* 0x000fe40008ffe43f */
[----:B------:R-:W-:Y:S02]  /*0de0*/  USEL UR4, UR4, UR12, !UP0 ;  /* 0x0000000c04047287 */ /* 0x000fe4000c000000 */
[----:B------:R-:W-:-:S04]  /*0df0*/  USEL UR5, UR5, UR18, !UP0 ;  /* 0x0000001205057287 */ /* 0x000fc8000c000000 */
[----:B0-----:R-:W-:Y:S01]  /*0e00*/  ISETP.LE.U32.AND P0, PT, R4, UR4, PT ;  /* 0x0000000404007c0c */ /* 0x001fe2000bf03070 */
[----:B------:R-:W-:Y:S01]  /*0e10*/  IMAD.U32 R16, RZ, RZ, UR4 ;  /* 0x00000004ff107e24 */ /* 0x000fe2000f8e00ff */
[----:B------:R-:W-:Y:S01]  /*0e20*/  PRMT R4, RZ, 0x7610, R4 ;  /* 0x00007610ff047816 */ /* 0x000fe20000000004 */
[----:B------:R-:W-:Y:S02]  /*0e30*/  IMAD.U32 R2, RZ, RZ, UR5 ;  /* 0x00000005ff027e24 */ /* 0x000fe4000f8e00ff */
[----:B------:R-:W-:-:S03]  /*0e40*/  IMAD.U32 R17, RZ, RZ, UR5 ;  /* 0x00000005ff117e24 */ /* 0x000fc6000f8e00ff */
[----:B------:R-:W-:Y:S01]  /*0e50*/  ISETP.GE.U32.AND.EX P0, PT, R2, R5, PT, P0 ;  /* 0x000000050200720c */ /* 0x000fe20003f06100 */
[----:B------:R-:W-:-:S12]  /*0e60*/  IMAD.MOV.U32 R2, RZ, RZ, -0x1 ;  /* 0xffffffffff027424 */ /* 0x000fd800078e00ff */
[----:B------:R-:W-:Y:S05]  /*0e70*/  @P0 BRA `(.L_x_11) ;  /* 0x0000000400500947 */ /* 0x000fea0003800000 */
[----:B------:R-:W-:Y:S01]  /*0e80*/  ULDC.64 UR18, c[0x0][0x628] ;  /* 0x00018a0000127ab9 */ /* 0x000fe20000000a00 */
[C---:B------:R-:W-:Y:S01]  /*0e90*/  R2UR UR20, R16.reuse ;  /* 0x00000000101472ca */ /* 0x040fe200000e0000 */
[----:B------:R-:W-:Y:S01]  /*0ea0*/  ULDC UR16, c[0x0][0x630] ;  /* 0x00018c0000107ab9 */ /* 0x000fe20000000800 */
[----:B------:R-:W-:Y:S02]  /*0eb0*/  ISETP.NE.U32.AND P0, PT, RZ, UR18, PT ;  /* 0x00000012ff007c0c */ /* 0x000fe4000bf05070 */
[----:B------:R-:W-:Y:S02]  /*0ec0*/  R2UR UR4, R16 ;  /* 0x00000000100472ca */ /* 0x000fe400000e0000 */
[----:B------:R-:W-:Y:S02]  /*0ed0*/  ISETP.NE.AND.EX P0, PT, RZ, UR19, PT, P0 ;  /* 0x00000013ff007c0c */ /* 0x000fe4000bf05300 */
[----:B------:R-:W-:-:S11]  /*0ee0*/  R2UR UR5, R17 ;  /* 0x00000000110572ca */ /* 0x000fd600000e0000 */
[----:B------:R-:W-:Y:S05]  /*0ef0*/  @!P0 BRA `(.L_x_12) ;  /* 0x0000000000308947 */ /* 0x000fea0003800000 */
[----:B------:R-:W-:Y:S01]  /*0f00*/  R2UR UR4, R16 ;  /* 0x00000000100472ca */ /* 0x000fe200000e0000 */
[----:B------:R-:W-:Y:S01]  /*0f10*/  ULDC UR12, c[0x0][0x634] ;  /* 0x00018d00000c7ab9 */ /* 0x000fe20000000800 */
[----:B------:R-:W-:-:S11]  /*0f20*/  R2UR UR15, R17 ;  /* 0x00000000110f72ca */ /* 0x000fd600000e0000 */
[----:B------:R-:W-:-:S04]  /*0f30*/  UIADD3 UR12, UP1, UR4, UR12, URZ ;  /* 0x0000000c040c7290 */ /* 0x000fc8000ff3e03f */
[----:B------:R-:W-:-:S04]  /*0f40*/  UIADD3.X UR15, URZ, UR15, URZ, UP1, !UPT ;  /* 0x0000000f3f0f7290 */ /* 0x000fc80008ffe43f */
[----:B------:R-:W-:-:S04]  /*0f50*/  UIMAD.WIDE.U32 UR4, UR15, UR18, URZ ;  /* 0x000000120f0472a5 */ /* 0x000fc8000f8e003f */
[----:B------:R-:W-:Y:S02]  /*0f60*/  UIMAD.WIDE.U32 UR10, UP1, UR12, UR19, UR4 ;  /* 0x000000130c0a72a5 */ /* 0x000fe4000f820004 */
[----:B------:R-:W-:Y:S02]  /*0f70*/  UIMAD.WIDE.U32 UR4, UR12, UR18, URZ ;  /* 0x000000120c0472a5 */ /* 0x000fe4000f8e003f */
[----:B------:R-:W-:Y:S02]  /*0f80*/  UIADD3.X UR13, URZ, URZ, URZ, UP1, !UPT ;  /* 0x0000003f3f0d7290 */ /* 0x000fe40008ffe43f */
[----:B------:R-:W-:Y:S01]  /*0f90*/  UIADD3 URZ, UP1, UR5, UR10, URZ ;  /* 0x0000000a053f7290 */ /* 0x000fe2000ff3e03f */
[----:B------:R-:W-:-:S03]  /*0fa0*/  UMOV UR12, UR11 ;  /* 0x0000000b000c7c82 */ /* 0x000fc60008000000 */
[----:B------:R-:W-:-:S12]  /*0fb0*/  UIMAD.WIDE.U32.X UR4, UR15, UR19, UR12, UP1 ;  /* 0x000000130f0472a5 */ /* 0x000fd800088e040c */
.L_x_12:
[----:B------:R-:W-:Y:S01]  /*0fc0*/  USHF.R.U64 UR4, UR4, UR16, UR5 ;  /* 0x0000001004047299 */ /* 0x000fe20008001205 */
[----:B------:R-:W-:Y:S01]  /*0fd0*/  R2UR UR11, R17 ;  /* 0x00000000110b72ca */ /* 0x000fe200000e0000 */
[----:B------:R-:W-:Y:S02]  /*0fe0*/  USHF.R.U32.HI UR5, URZ, UR16, UR5 ;  /* 0x000000103f057299 */ /* 0x000fe40008011605 */
[----:B------:R-:W-:Y:S01]  /*0ff0*/  UIADD3 UR12, UP1, URZ, -UR4, URZ ;  /* 0x800000043f0c7290 */ /* 0x000fe2000ff3e03f */
[----:B------:R-:W-:Y:S01]  /*1000*/  ULDC.64 UR18, c[0x0][0x620] ;  /* 0x0001880000127ab9 */ /* 0x000fe20000000a00 */
[----:B------:R-:W-:Y:S02]  /*1010*/  UISETP.NE.AND UP2, UPT, UR38, URZ, UPT ;  /* 0x0000003f2600728c */ /* 0x000fe4000bf45270 */
[----:B------:R-:W-:Y:S01]  /*1020*/  UIADD3.X UR5, URZ, ~UR5, URZ, UP1, !UPT ;  /* 0x800000053f057290 */ /* 0x000fe20008ffe43f */
[----:B------:R-:W-:Y:S01]  /*1030*/  UMOV UR10, UR20 ;  /* 0x00000014000a7c82 */ /* 0x000fe20008000000 */
[----:B------:R-:W-:-:S02]  /*1040*/  ULDC UR13, c[0x0][0x618] ;  /* 0x00018600000d7ab9 */ /* 0x000fc40000000800 */
[----:B------:R-:W-:Y:S02]  /*1050*/  UIMAD UR5, UR5, UR18, URZ ;  /* 0x00000012050572a4 */ /* 0x000fe4000f8e023f */
[----:B------:R-:W-:Y:S02]  /*1060*/  UIMAD.WIDE.U32 UR10, UR12, UR18, UR10 ;  /* 0x000000120c0a72a5 */ /* 0x000fe4000f8e000a */
[----:B------:R-:W-:Y:S02]  /*1070*/  UIMAD UR12, UR12, UR19, UR5 ;  /* 0x000000130c0c72a4 */ /* 0x000fe4000f8e0205 */
[----:B------:R-:W-:Y:S02]  /*1080*/  @UP2 UIMAD UR7, UR17, UR9, UR8 ;  /* 0x00000009110722a4 */ /* 0x000fe4000f8e0208 */
[----:B------:R-:W-:Y:S01]  /*1090*/  UIADD3 UR11, UR11, UR12, URZ ;  /* 0x0000000c0b0b7290 */ /* 0x000fe2000fffe03f */
[----:B------:R-:W-:Y:S01]  /*10a0*/  ULDC.64 UR8, c[0x0][0x640] ;  /* 0x0001900000087ab9 */ /* 0x000fe20000000a00 */
[----:B------:R-:W-:-:S02]  /*10b0*/  ULDC UR15, c[0x0][0x608] ;  /* 0x00018200000f7ab9 */ /* 0x000fc40000000800 */
[----:B------:R-:W-:Y:S01]  /*10c0*/  USHF.R.U64 UR20, UR10, UR13, UR11 ;  /* 0x0000000d0a147299 */ /* 0x000fe2000800120b */
[----:B------:R-:W-:Y:S01]  /*10d0*/  ISETP.NE.U32.AND P0, PT, RZ, UR8, PT ;  /* 0x00000008ff007c0c */ /* 0x000fe2000bf05070 */
[----:B------:R-:W-:Y:S01]  /*10e0*/  USHF.R.U32.HI UR11, URZ, UR13, UR11 ;  /* 0x0000000d3f0b7299 */ /* 0x000fe2000801160b */
[----:B------:R-:W-:Y:S02]  /*10f0*/  ULDC UR21, c[0x0][0x658] ;  /* 0x0001960000157ab9 */ /* 0x000fe40000000800 */
[----:B------:R-:W-:Y:S01]  /*1100*/  ISETP.NE.AND.EX P0, PT, RZ, UR9, PT, P0 ;  /* 0x00000009ff007c0c */ /* 0x000fe2000bf05300 */
[----:B------:R-:W-:Y:S02]  /*1110*/  USHF.R.U64 UR25, UR20, UR15, UR11 ;  /* 0x0000000f14197299 */ /* 0x000fe4000800120b */
[----:B------:R-:W-:Y:S01]  /*1120*/  USHF.R.U32.HI UR11, URZ, UR15, UR11 ;  /* 0x0000000f3f0b7299 */ /* 0x000fe2000801160b */
[----:B------:R-:W-:Y:S01]  /*1130*/  UMOV UR10, 0xffffffff ;  /* 0xffffffff000a7882 */ /* 0x000fe20000000000 */
[----:B------:R-:W-:Y:S01]  /*1140*/  ULDC UR5, c[0x0][0x600] ;  /* 0x0001800000057ab9 */ /* 0x000fe20000000800 */
[----:B------:R-:W-:-:S02]  /*1150*/  USHF.L.U32 UR10, UR10, UR21, URZ ;  /* 0x000000150a0a7299 */ /* 0x000fc4000800063f */
[----:B------:R-:W-:Y:S02]  /*1160*/  USHF.R.U64 UR26, UR25, UR21, UR11 ;  /* 0x00000015191a7299 */ /* 0x000fe4000800120b */
[----:B------:R-:W-:Y:S02]  /*1170*/  ULOP3.LUT UR15, URZ, UR10, URZ, 0x33, !UPT ;  /* 0x0000000a3f0f7292 */ /* 0x000fe4000f8e333f */
[----:B------:R-:W-:Y:S02]  /*1180*/  UIADD3 UR19, UR5, -0x1, URZ ;  /* 0xffffffff05137890 */ /* 0x000fe4000fffe03f */
[----:B------:R-:W-:Y:S01]  /*1190*/  USHF.R.U32.HI UR11, URZ, UR21, UR11 ;  /* 0x000000153f0b7299 */ /* 0x000fe2000801160b */
[----:B------:R-:W-:Y:S01]  /*11a0*/  ULDC UR22, c[0x0][0x648] ;  /* 0x0001920000167ab9 */ /* 0x000fe20000000800 */
[----:B------:R-:W-:Y:S01]  /*11b0*/  ULDC UR23, c[0x0][0x638] ;  /* 0x00018e0000177ab9 */ /* 0x000fe20000000800 */
[----:B------:R-:W-:Y:S01]  /*11c0*/  UMOV UR24, 0x1 ;  /* 0x0000000100187882 */ /* 0x000fe20000000000 */
[----:B------:R-:W-:Y:S01]  /*11d0*/  UMOV UR10, UR26 ;  /* 0x0000001a000a7c82 */ /* 0x000fe20008000000 */
[----:B------:R-:W-:Y:S07]  /*11e0*/  @!P0 BRA `(.L_x_13) ;  /* 0x0000000000308947 */ /* 0x000fee0003800000 */
[----:B------:R-:W-:Y:S02]  /*11f0*/  ULDC UR16, c[0x0][0x64c] ;  /* 0x0001930000107ab9 */ /* 0x000fe40000000800 */
        /* <DEDUP_REMOVED lines=8> */
[----:B------:R-:W-:-:S07]  /*1280*/  UIMAD.WIDE.U32.X UR8, UR18, UR9, UR16, UP1 ;  /* 0x00000009120872a5 */ /* 0x000fce00088e0410 */
[----:B------:R-:W-:Y:S01]  /*1290*/  UMOV UR10, UR8 ;  /* 0x00000008000a7c82 */ /* 0x000fe20008000000 */
[----:B------:R-:W-:-:S05]  /*12a0*/  UMOV UR11, UR9 ;  /* 0x00000009000b7c82 */ /* 0x000fca0008000000 */
.L_x_13:
[----:B------:R-:W-:Y:S01]  /*12b0*/  USHF.R.U64 UR9, UR10, UR22, UR11 ;  /* 0x000000160a097299 */ /* 0x000fe2000800120b */
[----:B------:R-:W-:Y:S01]  /*12c0*/  IMAD.MOV.U32 R4, RZ, RZ, 0x1 ;  /* 0x00000001ff047424 */ /* 0x000fe200078e00ff */
[----:B------:R-:W-:Y:S01]  /*12d0*/  USHF.L.U32 UR8, UR24, UR21, URZ ;  /* 0x0000001518087299 */ /* 0x000fe2000800063f */
[----:B------:R-:W-:Y:S01]  /*12e0*/  IMAD.U32 R19, RZ, RZ, UR4 ;  /* 0x00000004ff137e24 */ /* 0x000fe2000f8e00ff */
[----:B------:R-:W-:Y:S02]  /*12f0*/  ULOP3.LUT UR15, UR25, UR15, URZ, 0xc0, !UPT ;  /* 0x0000000f190f7292 */ /* 0x000fe4000f8ec03f */
[----:B------:R-:W-:Y:S02]  /*1300*/  UIADD3 UR10, -UR9, URZ, URZ ;  /* 0x0000003f090a7290 */ /* 0x000fe4000fffe13f */
[----:B------:R-:W-:Y:S02]  /*1310*/  UIMAD UR15, UR8, UR9, UR15 ;  /* 0x00000009080f72a4 */ /* 0x000fe4000f8e020f */
[----:B------:R-:W-:-:S02]  /*1320*/  ULOP3.LUT UR19, UR20, UR19, URZ, 0xc0, !UPT ;  /* 0x0000001314137292 */ /* 0x000fc4000f8ec03f */
[----:B------:R-:W-:Y:S01]  /*1330*/  UIMAD UR8, UR10, UR23, UR26 ;  /* 0x000000170a0872a4 */ /* 0x000fe2000f8e021a */
[----:B------:R-:W-:Y:S01]  /*1340*/  ULDC UR9, c[0x0][0x610] ;  /* 0x0001840000097ab9 */ /* 0x000fe20000000800 */
[----:B------:R-:W-:Y:S02]  /*1350*/  UISETP.NE.AND UP1, UPT, UR38, URZ, UPT ;  /* 0x0000003f2600728c */ /* 0x000fe4000bf25270 */
[----:B------:R-:W-:Y:S02]  /*1360*/  UIMAD UR7, UR15, UR9, UR7 ;  /* 0x000000090f0772a4 */ /* 0x000fe4000f8e0207 */
[----:B------:R-:W-:-:S04]  /*1370*/  UIMAD UR8, UR8, UR5, UR19 ;  /* 0x00000005080872a4 */ /* 0x000fc8000f8e0213 */
[----:B------:R-:W-:Y:S02]  /*1380*/  USEL UR5, UR8, UR7, !UP1 ;  /* 0x0000000708057287 */ /* 0x000fe4000c800000 */
[----:B------:R-:W-:-:S04]  /*1390*/  USEL UR7, UR7, UR8, !UP1 ;  /* 0x0000000807077287 */ /* 0x000fc8000c800000 */
[----:B------:R-:W-:Y:S02]  /*13a0*/  IMAD.U32 R2, RZ, RZ, UR5 ;  /* 0x00000005ff027e24 */ /* 0x000fe4000f8e00ff */
[----:B------:R-:W-:-:S07]  /*13b0*/  IMAD.U32 R18, RZ, RZ, UR7 ;  /* 0x00000007ff127e24 */ /* 0x000fce000f8e00ff */
.L_x_11:
[----:B------:R-:W-:Y:S05]  /*13c0*/  @!P1 BRA `(.L_x_14) ;  /* 0x00000000000c9947 */ /* 0x000fea0003800000 */
[----:B------:R-:W-:Y:S01]  /*13d0*/  UCGABAR_WAIT ;  /* 0x0000000000007dc7 */ /* 0x000fe20008000000 */
[----:B------:R-:W-:Y:S01]  /*13e0*/  CCTL.IVALL ;  /* 0x00000000ff00798f */ /* 0x000fe20002000000 */
[----:B------:R-:W-:Y:S05]  /*13f0*/  BRA `(.L_x_15) ;  /* 0x0000000000047947 */ /* 0x000fea0003800000 */
.L_x_14:
[----:B------:R-:W-:Y:S06]  /*1400*/  BAR.SYNC.DEFER_BLOCKING 0x0 ;  /* 0x0000000000007b1d */ /* 0x000fec0000010000 */
.L_x_15:
[----:B------:R-:W-:Y:S02]  /*1410*/  ULDC UR4, c[0x0][0x28c] ;  /* 0x0000a30000047ab9 */ /* 0x000fe40000000800 */
[----:B------:R-:W-:-:S04]  /*1420*/  UIADD3 UR4, UR4, 0x7f, URZ ;  /* 0x0000007f04047890 */ /* 0x000fc8000fffe03f */
[----:B------:R-:W-:-:S04]  /*1430*/  USHF.R.S32.HI UR5, URZ, 0x1f, UR4 ;  /* 0x0000001f3f057899 */ /* 0x000fc80008011404 */
[----:B------:R-:W-:-:S04]  /*1440*/  ULEA.HI UR5, UR5, UR4, URZ, 0x7 ;  /* 0x0000000405057291 */ /* 0x000fc8000f8f383f */
[----:B------:R-:W-:Y:S01]  /*1450*/  USHF.R.S32.HI UR37, URZ, 0x7, UR5 ;  /* 0x000000073f257899 */ /* 0x000fe20008011405 */
[----:B------:R-:W-:Y:S11]  /*1460*/  @!P2 BRA `(.L_x_16) ;  /* 0x000000580098a947 */ /* 0x000ff60003800000 */
[----:B------:R-:W-:-:S06]  /*1470*/  UISETP.GT.U32.AND UP1, UPT, UR14, 0x1, UPT ;  /* 0x000000010e00788c */ /* 0x000fcc000bf24070 */
[----:B------:R-:W-:-:S13]  /*1480*/  PLOP3.LUT P0, PT, PT, PT, UP1, 0x80, 0x0 ;  /* 0x000000000000781c */ /* 0x000fda0003f0f018 */
[----:B------:R-:W-:Y:S05]  /*1490*/  @P0 EXIT ;  /* 0x000000000000094d */ /* 0x000fea0003800000 */
.L_x_17:
[----:B------:R-:W-:-:S08]  /*14a0*/  NOP ;  /* 0x0000000000007918 */ /* 0x000fd00000000000 */
[----:B------:R-:W0:Y:S02]  /*14b0*/  USETMAXREG.TRY_ALLOC.CTAPOOL UP1, 0xe8 ;  /* 0x000000e8000079c8 */ /* 0x000e240008020600 */
[----:B0-----:R-:W-:-:S13]  /*14c0*/  PLOP3.LUT P0, PT, PT, PT, UP1, 0x80, 0x0 ;  /* 0x000000000000781c */ /* 0x001fda0003f0f018 */
[----:B------:R-:W-:Y:S05]  /*14d0*/  @!P0 BRA `(.L_x_17) ;  /* 0xfffffffc00f08947 */ /* 0x000fea000383ffff */
[----:B------:R-:W-:-:S13]  /*14e0*/  LOP3.LUT P0, RZ, R4, 0xff, RZ, 0xc0, !PT ;  /* 0x000000ff04ff7812 */ /* 0x000fda000780c0ff */
[----:B------:R-:W-:Y:S05]  /*14f0*/  @!P0 EXIT ;  /* 0x000000000000894d */ /* 0x000fea0003800000 */
[----:B------:R-:W0:Y:S01]  /*1500*/  S2UR UR5, SR_CgaCtaId ;  /* 0x00000000000579c3 */ /* 0x000e220000008800 */
[CC--:B------:R-:W-:Y:S01]  /*1510*/  LEA.HI R0, R6.reuse, R3.reuse, RZ, 0x2 ;  /* 0x0000000306007211 */ /* 0x0c0fe200078f10ff */
[----:B------:R-:W-:Y:S01]  /*1520*/  UMOV UR42, 0x400 ;  /* 0x00000400002a7882 */ /* 0x000fe20000000000 */
[----:B------:R-:W-:Y:S01]  /*1530*/  LEA.HI R6, R6, R3, RZ, 0x5 ;  /* 0x0000000306067211 */ /* 0x000fe200078f28ff */
[----:B------:R-:W-:Y:S01]  /*1540*/  USHF.R.U32.HI UR4, URZ, 0x2, UR37 ;  /* 0x000000023f047899 */ /* 0x000fe20008011625 */
[--C-:B------:R-:W-:Y:S01]  /*1550*/  SHF.R.S32.HI R90, RZ, 0x2, R0.reuse ;  /* 0x00000002ff5a7819 */ /* 0x100fe20000011400 */
[----:B------:R-:W-:Y:S01]  /*1560*/  ULOP3.LUT UR45, UR37, 0x3, URZ, 0xc0, !UPT ;  /* 0x00000003252d7892 */ /* 0x000fe2000f8ec03f */
[----:B------:R-:W-:Y:S01]  /*1570*/  SHF.R.S32.HI R5, RZ, 0x1f, R0 ;  /* 0x0000001fff057819 */ /* 0x000fe20000011400 */
[----:B------:R-:W1:Y:S01]  /*1580*/  LDC.64 R8, c[0x0][0x5c8] ;  /* 0x00017200ff087b82 */ /* 0x000e620000000a00 */
[----:B------:R-:W-:Y:S01]  /*1590*/  LOP3.LUT R0, R0, 0xfffffffc, RZ, 0xc0, !PT ;  /* 0xfffffffc00007812 */ /* 0x000fe200078ec0ff */
[----:B------:R-:W-:Y:S01]  /*15a0*/  UISETP.LT.AND UP1, UPT, UR37, 0x1, UPT ;  /* 0x000000012500788c */ /* 0x000fe2000bf21270 */
[----:B------:R-:W-:Y:S01]  /*15b0*/  LEA.HI R5, R5, R90, RZ, 0x3 ;  /* 0x0000005a05057211 */ /* 0x000fe200078f18ff */
[----:B------:R-:W-:-:S02]  /*15c0*/  ULOP3.LUT UR4, UR4, 0x1, URZ, 0xc0, !UPT ;  /* 0x0000000104047892 */ /* 0x000fc4000f8ec03f */
[----:B------:R-:W-:Y:S01]  /*15d0*/  IMAD.IADD R3, R3, 0x1, -R0 ;  /* 0x0000000103037824 */ /* 0x000fe200078e0a00 */
[----:B------:R-:W-:Y:S01]  /*15e0*/  LOP3.LUT R5, R5, 0xfffffff8, RZ, 0xc0, !PT ;  /* 0xfffffff805057812 */ /* 0x000fe200078ec0ff */
[----:B------:R-:W2:Y:S01]  /*15f0*/  LDC R96, c[0x0][0x288] ;  /* 0x0000a200ff607b82 */ /* 0x000ea20000000800 */
[----:B------:R-:W-:Y:S01]  /*1600*/  VIADD R0, R97, 0xffffffff ;  /* 0xffffffff61007836 */ /* 0x000fe20000000000 */
[----:B------:R-:W-:Y:S01]  /*1610*/  ULDC UR44, c[0x0][0x658] ;  /* 0x00019600002c7ab9 */ /* 0x000fe20000000800 */
[----:B------:R-:W-:Y:S01]  /*1620*/  IMAD.SHL.U32 R92, R3, 0x2, RZ ;  /* 0x00000002035c7824 */ /* 0x000fe200078e00ff */
[----:B------:R-:W-:Y:S01]  /*1630*/  UMOV UR6, 0xffffffff ;  /* 0xffffffff00067882 */ /* 0x000fe20000000000 */
[----:B------:R-:W-:Y:S01]  /*1640*/  IMAD.IADD R90, R90, 0x1, -R5 ;  /* 0x000000015a5a7824 */ /* 0x000fe200078e0a05 */
[C---:B------:R-:W-:Y:S01]  /*1650*/  ISETP.NE.AND P0, PT, R0.reuse, RZ, PT ;  /* 0x000000ff0000720c */ /* 0x040fe20003f05270 */
[----:B------:R-:W-:Y:S01]  /*1660*/  IMAD.SHL.U32 R0, R0, 0x8, RZ ;  /* 0x0000000800007824 */ /* 0x000fe200078e00ff */
[----:B0-----:R-:W-:Y:S01]  /*1670*/  ULEA UR42, UR5, UR42, 0x18 ;  /* 0x0000002a052a7291 */ /* 0x001fe2000f8ec03f */
[----:B------:R-:W-:Y:S01]  /*1680*/  SHF.R.S32.HI R5, RZ, 0x5, R6 ;  /* 0x00000005ff057819 */ /* 0x000fe20000011406 */
[----:B------:R-:W-:Y:S01]  /*1690*/  ULDC UR8, c[0x0][0x284] ;  /* 0x0000a10000087ab9 */ /* 0x000fe20000000800 */
[--C-:B------:R-:W-:Y:S01]  /*16a0*/  SHF.R.S32.HI R91, RZ, 0x1f, R90.reuse ;  /* 0x0000001fff5b7819 */ /* 0x100fe2000001145a */
[----:B------:R-:W-:Y:S01]  /*16b0*/  UIADD3 UR50, UR42, 0x50, URZ ;  /* 0x000000502a327890 */ /* 0x000fe2000fffe03f */
[----:B------:R-:W-:Y:S01]  /*16c0*/  LOP3.LUT R0, R0, 0x8, RZ, 0xc0, !PT ;  /* 0x0000000800007812 */ /* 0x000fe200078ec0ff */
[C-C-:B------:R-:W-:Y:S01]  /*16d0*/  IMAD R99, R5.reuse, -0x10, -R90.reuse ;  /* 0xfffffff005637824 */ /* 0x140fe200078e0a5a */
[----:B------:R-:W-:Y:S01]  /*16e0*/  USEL UR45, UR45, URZ, !UP0 ;  /* 0x0000003f2d2d7287 */ /* 0x000fe2000c000000 */
[----:B------:R-:W-:Y:S01]  /*16f0*/  IMAD.WIDE R90, R5, 0x10, R90 ;  /* 0x00000010055a7825 */ /* 0x000fe200078e025a */
[----:B------:R-:W-:Y:S01]  /*1700*/  USEL UR46, UR37, 0x1, UP1 ;  /* 0x00000001252e7887 */ /* 0x000fe20008800000 */
[C---:B-1----:R-:W-:Y:S01]  /*1710*/  SHF.L.U64.HI R94, R8.reuse, 0x3, R9 ;  /* 0x00000003085e7819 */ /* 0x042fe20000010209 */
[----:B------:R-:W-:Y:S01]  /*1720*/  USHF.L.U32 UR6, UR6, UR44, URZ ;  /* 0x0000002c06067299 */ /* 0x000fe2000800063f */
[----:B------:R-:W-:Y:S01]  /*1730*/  IMAD.SHL.U32 R95, R8, 0x8, RZ ;  /* 0x00000008085f7824 */ /* 0x000fe200078e00ff */
[----:B------:R-:W-:Y:S01]  /*1740*/  UISETP.EQ.U32.AND UP0, UPT, UR4, 0x1, !UP0 ;  /* 0x000000010400788c */ /* 0x000fe2000c702070 */
[----:B------:R-:W-:Y:S01]  /*1750*/  SEL R100, RZ, 0x1, P0 ;  /* 0x00000001ff647807 */ /* 0x000fe20000000000 */
[----:B------:R-:W-:Y:S01]  /*1760*/  VIADD R99, R99, UR8 ;  /* 0x0000000863637c36 */ /* 0x000fe20008000000 */
[----:B------:R-:W-:Y:S01]  /*1770*/  LEA R97, R97, UR50, 0x3 ;  /* 0x0000003261617c11 */ /* 0x000fe2000f8e18ff */
[----:B--2---:R-:W-:Y:S01]  /*1780*/  IMAD R96, R3, -0x2, R96 ;  /* 0xfffffffe03607824 */ /* 0x004fe200078e0260 */
[C---:B------:R-:W-:Y:S01]  /*1790*/  LOP3.LUT R101, R0.reuse, 0x8, RZ, 0x3c, !PT ;  /* 0x0000000800657812 */ /* 0x040fe200078e3cff */
[----:B------:R-:W-:Y:S01]  /*17a0*/  ULDC UR43, c[0x0][0x600] ;  /* 0x00018000002b7ab9 */ /* 0x000fe20000000800 */
[----:B------:R-:W-:Y:S01]  /*17b0*/  LOP3.LUT R98, R0, 0x18, RZ, 0x3c, !PT ;  /* 0x0000001800627812 */ /* 0x000fe200078e3cff */
[----:B------:R-:W-:Y:S01]  /*17c0*/  UMOV UR7, 0x1 ;  /* 0x0000000100077882 */ /* 0x000fe20000000000 */
[----:B------:R-:W-:Y:S01]  /*17d0*/  SHF.R.S32.HI R93, RZ, 0x1f, R92 ;  /* 0x0000001fff5d7819 */ /* 0x000fe2000001145c */
[----:B------:R-:W-:-:S02]  /*17e0*/  ULOP3.LUT UR49, UR40, 0x1, URZ, 0xfc, !UPT ;  /* 0x0000000128317892 */ /* 0x000fc4000f8efc3f */
[----:B------:R-:W-:Y:S02]  /*17f0*/  USHF.L.U32 UR36, UR37, 0x1, URZ ;  /* 0x0000000125247899 */ /* 0x000fe4000800063f */
[----:B------:R-:W-:Y:S02]  /*1800*/  USHF.L.U64.HI UR41, UR52, 0x1, UR39 ;  /* 0x0000000134297899 */ /* 0x000fe40008010227 */
[----:B------:R-:W-:Y:S02]  /*1810*/  UIADD3 UR43, UR43, -0x1, URZ ;  /* 0xffffffff2b2b7890 */ /* 0x000fe4000fffe03f */
[----:B------:R-:W-:Y:S02]  /*1820*/  USHF.L.U32 UR44, UR7, UR44, URZ ;  /* 0x0000002c072c7299 */ /* 0x000fe4000800063f */
[----:B------:R-:W-:Y:S02]  /*1830*/  UIADD3 UR46, -UR46, UR37, URZ ;  /* 0x000000252e2e7290 */ /* 0x000fe4000fffe13f */
[----:B------:R-:W-:-:S02]  /*1840*/  ULOP3.LUT UR47, URZ, UR6, URZ, 0x33, !UPT ;  /* 0x000000063f2f7292 */ /* 0x000fc4000f8e333f */
[----:B------:R-:W-:-:S12]  /*1850*/  USEL UR48, URZ, 0x1, !UP0 ;  /* 0x000000013f307887 */ /* 0x000fd8000c000000 */
.L_x_165:
[----:B------:R-:W-:-:S04]  /*1860*/  SHF.L.U32 R0, R100, 0x1f, RZ ;  /* 0x0000001f64007819 */ /* 0x000fc800000006ff */
[----:B------:R-:W0:Y:S02]  /*1870*/  SYNCS.PHASECHK.TRANS64.TRYWAIT P0, [R97+URZ+-0x8], R0 ;  /* 0xfffff800610075a7 */ /* 0x000e24000800017f */
[----:B012345:R-:W-:Y:S05]  /*1880*/  @!P0 BRA `(.L_x_18) ;  /* 0x0000006800108947 */ /* 0x03ffea0003800000 */
.L_x_187:
[----:B------:R-:W-:Y:S02]  /*1890*/  ULDC UR4, c[0x0][0x28c] ;  /* 0x0000a30000047ab9 */ /* 0x000fe40000000800 */
[----:B------:R-:W-:-:S13]  /*18a0*/  ISETP.LT.AND P0, PT, RZ, UR4, PT ;  /* 0x00000004ff007c0c */ /* 0x000fda000bf01270 */
[----:B------:R-:W-:Y:S05]  /*18b0*/  @P0 BRA `(.L_x_19) ;  /* 0x0000000000400947 */ /* 0x000fea0003800000 */
[----:B0-----:R-:W-:Y:S01]  /*18c0*/  MOV R0, 0x0 ;  /* 0x0000000000007802 */ /* 0x001fe20000000f00 */
[----:B------:R-:W-:Y:S01]  /*18d0*/  ULDC.64 UR4, c[0x4][0x68] ;  /* 0x01001a0000047ab9 */ /* 0x000fe20000000a00 */
[----:B------:R-:W-:Y:S01]  /*18e0*/  ULDC.64 UR6, c[0x4][0x8] ;  /* 0x0100020000067ab9 */ /* 0x000fe20000000a00 */
[----:B------:R-:W-:Y:S01]  /*18f0*/  IMAD.U32 R4, RZ, RZ, UR4 ;  /* 0x00000004ff047e24 */ /* 0x000fe2000f8e00ff */
[----:B------:R0:W1:Y:S01]  /*1900*/  LDC.64 R14, c[0x4][R0] ;  /* 0x01000000000e7b82 */ /* 0x0000620000000a00 */
[----:B------:R-:W-:Y:S01]  /*1910*/  IMAD.U32 R5, RZ, RZ, UR5 ;  /* 0x00000005ff057e24 */ /* 0x000fe2000f8e00ff */
[----:B------:R-:W-:Y:S01]  /*1920*/  ULDC.64 UR4, c[0x4][0x70] ;  /* 0x01001c0000047ab9 */ /* 0x000fe20000000a00 */
[----:B------:R-:W-:Y:S02]  /*1930*/  IMAD.U32 R10, RZ, RZ, UR6 ;  /* 0x00000006ff0a7e24 */ /* 0x000fe4000f8e00ff */
[----:B------:R-:W-:Y:S02]  /*1940*/  IMAD.U32 R6, RZ, RZ, UR4 ;  /* 0x00000004ff067e24 */ /* 0x000fe4000f8e00ff */
[----:B------:R-:W-:-:S02]  /*1950*/  IMAD.U32 R7, RZ, RZ, UR5 ;  /* 0x00000005ff077e24 */ /* 0x000fc4000f8e00ff */
[----:B------:R-:W-:Y:S02]  /*1960*/  IMAD.U32 R11, RZ, RZ, UR7 ;  /* 0x00000007ff0b7e24 */ /* 0x000fe4000f8e00ff */
[----:B------:R-:W-:Y:S02]  /*1970*/  IMAD.MOV.U32 R8, RZ, RZ, 0x1e1 ;  /* 0x000001e1ff087424 */ /* 0x000fe400078e00ff */
[----:B------:R-:W-:Y:S02]  /*1980*/  IMAD.MOV.U32 R12, RZ, RZ, 0x1 ;  /* 0x00000001ff0c7424 */ /* 0x000fe400078e00ff */
[----:B0-----:R-:W-:-:S07]  /*1990*/  IMAD.MOV.U32 R13, RZ, RZ, RZ ;  /* 0x000000ffff0d7224 */ /* 0x001fce00078e00ff */
[----:B------:R-:W-:-:S07]  /*19a0*/  LEPC R20, `(.L_x_19) ;  /* 0x000000001014794e */ /* 0x000fce0000000000 */
[----:B-1---5:R-:W-:Y:S05]  /*19b0*/  CALL.ABS.NOINC R14 ;  /* 0x000000000e007343 */ /* 0x022fea0003c00000 */
.L_x_19:
[----:B0-----:R-:W-:-:S05]  /*19c0*/  IMAD.U32 R0, RZ, RZ, UR49 ;  /* 0x00000031ff007e24 */ /* 0x001fca000f8e00ff */
[----:B------:R-:W-:-:S13]  /*19d0*/  ISETP.NE.AND P0, PT, R0, 0x3, PT ;  /* 0x000000030000780c */ /* 0x000fda0003f05270 */
[----:B------:R-:W-:Y:S05]  /*19e0*/  @!P0 BRA `(.L_x_20) ;  /* 0x0000000000048947 */ /* 0x000fea0003800000 */
[----:B------:R-:W-:Y:S01]  /*19f0*/  BPT.TRAP 0x1 ;  /* 0x000000040000795c */ /* 0x000fe20000300000 */
.L_x_20:
[----:B------:R-:W-:Y:S02]  /*1a00*/  IMAD.U32 R3, RZ, RZ, UR45 ;  /* 0x0000002dff037e24 */ /* 0x000fe4000f8e00ff */
[----:B------:R-:W-:-:S03]  /*1a10*/  IMAD.U32 R0, RZ, RZ, UR48 ;  /* 0x00000030ff007e24 */ /* 0x000fc6000f8e00ff */
[----:B------:R-:W-:Y:S02]  /*1a20*/  LEA R3, R3, UR42, 0x3 ;  /* 0x0000002a03037c11 */ /* 0x000fe4000f8e18ff */
[----:B------:R-:W-:-:S04]  /*1a30*/  SHF.L.U32 R0, R0, 0x1f, RZ ;  /* 0x0000001f00007819 */ /* 0x000fc800000006ff */
[----:B------:R0:W1:Y:S01]  /*1a40*/  SYNCS.PHASECHK.TRANS64.TRYWAIT P1, [R3+URZ], R0 ;  /* 0x00000000030075a7 */ /* 0x000062000802017f */
[----:B------:R-:W-:Y:S05]  /*1a50*/  @!P0 BRA `(.L_x_21) ;  /* 0x0000000000048947 */ /* 0x000fea0003800000 */
[----:B------:R-:W-:Y:S01]  /*1a60*/  BPT.TRAP 0x1 ;  /* 0x000000040000795c */ /* 0x000fe20000300000 */
.L_x_21:
[----:B------:R-:W-:-:S05]  /*1a70*/  IMAD.U32 R4, RZ, RZ, UR46 ;  /* 0x0000002eff047e24 */ /* 0x000fca000f8e00ff */
[----:B------:R-:W-:Y:S01]  /*1a80*/  ISETP.GE.AND P2, PT, R4, 0x1, PT ;  /* 0x000000010400780c */ /* 0x000fe20003f46270 */
[----:B-1----:R-:W-:-:S12]  /*1a90*/  @P1 BRA `(.L_x_22) ;  /* 0x0000000000081947 */ /* 0x002fd80003800000 */
[----:B------:R-:W1:Y:S02]  /*1aa0*/  SYNCS.PHASECHK.TRANS64.TRYWAIT P1, [R3+URZ], R0 ;  /* 0x00000000030075a7 */ /* 0x000e64000802017f */
[----:B-1----:R-:W-:Y:S05]  /*1ab0*/  @!P1 BRA `(.L_x_23) ;  /* 0x0000006400989947 */ /* 0x002fea0003800000 */
.L_x_22:
[----:B------:R-:W-:Y:S05]  /*1ac0*/  WARPSYNC.ALL ;  /* 0x0000000000007948 */ /* 0x000fea0003800000 */
[----:B------:R-:W-:Y:S01]  /*1ad0*/  UIADD3 UR4, UR42, 0x180, URZ ;  /* 0x000001802a047890 */ /* 0x000fe2000fffe03f */
[----:B------:R-:W-:Y:S01]  /*1ae0*/  WARPGROUP.ARRIVE ;  /* 0x00000000000079c5 */ /* 0x000fe20000000000 */
[----:B------:R-:W-:Y:S02]  /*1af0*/  UIADD3 UR5, UR42, 0x10180, URZ ;  /* 0x000101802a057890 */ /* 0x000fe4000fffe03f */
[----:B------:R-:W-:Y:S02]  /*1b00*/  USHF.R.U32.HI UR4, URZ, 0x4, UR4 ;  /* 0x000000043f047899 */ /* 0x000fe40008011604 */
[----:B------:R-:W-:-:S02]  /*1b10*/  USHF.R.U32.HI UR5, URZ, 0x4, UR5 ;  /* 0x000000043f057899 */ /* 0x000fc40008011605 */
[----:B------:R-:W-:Y:S02]  /*1b20*/  ULOP3.LUT UR4, UR4, 0x3fff, URZ, 0xc0, !UPT ;  /* 0x00003fff04047892 */ /* 0x000fe4000f8ec03f */
[----:B------:R-:W-:Y:S02]  /*1b30*/  ULOP3.LUT UR5, UR5, 0x3fff, URZ, 0xc0, !UPT ;  /* 0x00003fff05057892 */ /* 0x000fe4000f8ec03f */
[----:B------:R-:W-:Y:S02]  /*1b40*/  ULOP3.LUT UR8, UR4, 0x10000, URZ, 0xfc, !UPT ;  /* 0x0001000004087892 */ /* 0x000fe4000f8efc3f */
[----:B------:R-:W-:Y:S02]  /*1b50*/  ULOP3.LUT UR9, UR5, 0x10000, URZ, 0xfc, !UPT ;  /* 0x0001000005097892 */ /* 0x000fe4000f8efc3f */
[----:B------:R-:W-:Y:S02]  /*1b60*/  ULEA UR11, UR45, UR8, 0xa ;  /* 0x000000082d0b7291 */ /* 0x000fe4000f8e503f */
[----:B------:R-:W-:Y:S01]  /*1b70*/  ULEA UR10, UR45, UR9, 0xb ;  /* 0x000000092d0a7291 */ /* 0x000fe2000f8e583f */
[----:B------:R-:W-:Y:S01]  /*1b80*/  UMOV UR5, 0x40000040 ;  /* 0x4000004000057882 */ /* 0x000fe20000000000 */
[----:B------:R-:W-:-:S03]  /*1b90*/  UMOV UR7, 0x40000040 ;  /* 0x4000004000077882 */ /* 0x000fc60000000000 */
[----:B------:R-:W-:Y:S02]  /*1ba0*/  UMOV UR4, UR11 ;  /* 0x0000000b00047c82 */ /* 0x000fe40008000000 */
[----:B------:R-:W-:Y:S02]  /*1bb0*/  UMOV UR6, UR10 ;  /* 0x0000000a00067c82 */ /* 0x000fe40008000000 */
[----:B------:R-:W-:Y:S01]  /*1bc0*/  HGMMA.64x128x16.F32.BF16 R24, gdesc[UR4], RZ, !UPT, gsb0 ;  /* 0x01e00000041879f0 */ /* 0x000fe2000c0018ff */
[----:B------:R-:W-:Y:S02]  /*1bd0*/  UIADD3 UR4, UR11, 0x2, URZ ;  /* 0x000000020b047890 */ /* 0x000fe4000fffe03f */
[----:B------:R-:W-:Y:S01]  /*1be0*/  UIADD3 UR6, UR10, 0x2, URZ ;  /* 0x000000020a067890 */ /* 0x000fe2000fffe03f */
[----:B------:R-:W-:Y:S01]  /*1bf0*/  UMOV UR5, 0x40000040 ;  /* 0x4000004000057882 */ /* 0x000fe20000000000 */
[----:B------:R-:W-:Y:S01]  /*1c00*/  UMOV UR7, 0x40000040 ;  /* 0x4000004000077882 */ /* 0x000fe20000000000 */
[----:B------:R-:W-:-:S02]  /*1c10*/  WARPGROUP.DEPBAR.LE gsb0, 0x0 ;  /* 0x00008000000079c5 */ /* 0x000fc40000010000 */
[----:B------:R-:W-:-:S06]  /*1c20*/  WARPGROUP.ARRIVE ;  /* 0x00000000000079c5 */ /* 0x000fcc0000000000 */
[----:B------:R-:W-:Y:S01]  /*1c30*/  HGMMA.64x128x16.F32.BF16 R24, gdesc[UR4], R24, gsb0 ;  /* 0x01e00000041879f0 */ /* 0x000fe20008001818 */
[----:B------:R-:W-:Y:S02]  /*1c40*/  UIADD3 UR4, UR11, 0x4, URZ ;  /* 0x000000040b047890 */ /* 0x000fe4000fffe03f */
[----:B------:R-:W-:Y:S01]  /*1c50*/  UIADD3 UR6, UR10, 0x4, URZ ;  /* 0x000000040a067890 */ /* 0x000fe2000fffe03f */
[----:B------:R-:W-:Y:S01]  /*1c60*/  UMOV UR5, 0x40000040 ;  /* 0x4000004000057882 */ /* 0x000fe20000000000 */
[----:B------:R-:W-:Y:S01]  /*1c70*/  UMOV UR7, 0x40000040 ;  /* 0x4000004000077882 */ /* 0x000fe20000000000 */
[----:B------:R-:W-:Y:S02]  /*1c80*/  WARPGROUP.DEPBAR.LE gsb0, 0x0 ;  /* 0x00008000000079c5 */ /* 0x000fe40000010000 */
        /* <DEDUP_REMOVED lines=36> */
[----:B------:R-:W-:Y:S03]  /*1ed0*/  HGMMA.64x128x16.F32.BF16 R24, gdesc[UR4], R24, gsb0 ;  /* 0x01e00000041879f0 */ /* 0x000fe60008001818 */
[----:B------:R-:W-:Y:S02]  /*1ee0*/  WARPGROUP.DEPBAR.LE gsb0, 0x0 ;  /* 0x00008000000079c5 */ /* 0x000fe40000010000 */
[----:B------:R-:W-:Y:S05]  /*1ef0*/  @!P2 BRA `(.L_x_24) ;  /* 0x000000040088a947 */ /* 0x000fea0003800000 */
[----:B------:R-:W-:Y:S01]  /*1f00*/  UIADD3 UR10, UR45, 0x1, URZ ;  /* 0x000000012d0a7890 */ /* 0x000fe2000fffe03f */
[----:B01----:R-:W-:Y:S02]  /*1f10*/  IMAD.U32 R0, RZ, RZ, UR46 ;  /* 0x0000002eff007e24 */ /* 0x003fe4000f8e00ff */
[----:B------:R-:W-:Y:S01]  /*1f20*/  IMAD.U32 R3, RZ, RZ, UR45 ;  /* 0x0000002dff037e24 */ /* 0x000fe2000f8e00ff */
[----:B------:R-:W-:-:S04]  /*1f30*/  UISETP.NE.AND UP0, UPT, UR10, 0x4, UPT ;  /* 0x000000040a00788c */ /* 0x000fc8000bf05270 */
[----:B------:R-:W-:Y:S02]  /*1f40*/  USEL UR4, URZ, 0x1, UP0 ;  /* 0x000000013f047887 */ /* 0x000fe40008000000 */
[----:B------:R-:W-:Y:S02]  /*1f50*/  USEL UR10, UR10, URZ, UP0 ;  /* 0x0000003f0a0a7287 */ /* 0x000fe40008000000 */
[----:B------:R-:W-:-:S06]  /*1f60*/  ULOP3.LUT UR4, UR48, UR4, URZ, 0x3c, !UPT ;  /* 0x0000000430047292 */ /* 0x000fcc000f8e3c3f */
[----:B------:R-:W-:-:S07]  /*1f70*/  IMAD.U32 R6, RZ, RZ, UR4 ;  /* 0x00000004ff067e24 */ /* 0x000fce000f8e00ff */
.L_x_31:
[----:B------:R-:W-:Y:S05]  /*1f80*/  @!P0 BRA `(.L_x_25) ;  /* 0x0000000000048947 */ /* 0x000fea0003800000 */
[----:B------:R-:W-:Y:S01]  /*1f90*/  BPT.TRAP 0x1 ;  /* 0x000000040000795c */ /* 0x000fe20000300000 */
.L_x_25:
[----:B------:R-:W-:Y:S01]  /*1fa0*/  ULEA UR4, UR10, UR42, 0x3 ;  /* 0x0000002a0a047291 */ /* 0x000fe2000f8e183f */
[----:B------:R-:W-:-:S08]  /*1fb0*/  SHF.L.U32 R4, R6, 0x1f, RZ ;  /* 0x0000001f06047819 */ /* 0x000fd000000006ff */
[----:B------:R0:W1:Y:S01]  /*1fc0*/  SYNCS.PHASECHK.TRANS64.TRYWAIT P1, [UR4], R4 ;  /* 0x00000004ff0075a7 */ /* 0x0000620008020144 */
[----:B------:R-:W-:Y:S05]  /*1fd0*/  @!P0 BRA `(.L_x_26) ;  /* 0x0000000000048947 */ /* 0x000fea0003800000 */
[----:B------:R-:W-:Y:S01]  /*1fe0*/  BPT.TRAP 0x1 ;  /* 0x000000040000795c */ /* 0x000fe20000300000 */
.L_x_26:
[----:B-1----:R-:W-:Y:S05]  /*1ff0*/  @P1 BRA `(.L_x_27) ;  /* 0x0000000000081947 */ /* 0x002fea0003800000 */
[----:B------:R-:W1:Y:S02]  /*2000*/  SYNCS.PHASECHK.TRANS64.TRYWAIT P1, [UR4], R4 ;  /* 0x00000004ff0075a7 */ /* 0x000e640008020144 */
[----:B-1----:R-:W-:Y:S05]  /*2010*/  @!P1 BRA `(.L_x_28) ;  /* 0x0000006000549947 */ /* 0x002fea0003800000 */
.L_x_27:
[----:B------:R-:W-:Y:S01]  /*2020*/  ULEA UR12, UR10, UR8, 0xa ;  /* 0x000000080a0c7291 */ /* 0x000fe2000f8e503f */
[----:B------:R-:W-:Y:S01]  /*2030*/  WARPGROUP.ARRIVE ;  /* 0x00000000000079c5 */ /* 0x000fe20000000000 */
[----:B------:R-:W-:Y:S01]  /*2040*/  ULEA UR11, UR10, UR9, 0xb ;  /* 0x000000090a0b7291 */ /* 0x000fe2000f8e583f */
[----:B------:R-:W-:Y:S01]  /*2050*/  UMOV UR5, 0x40000040 ;  /* 0x4000004000057882 */ /* 0x000fe20000000000 */
[----:B------:R-:W-:-:S03]  /*2060*/  UMOV UR7, 0x40000040 ;  /* 0x4000004000077882 */ /* 0x000fc60000000000 */
[----:B------:R-:W-:Y:S02]  /*2070*/  UMOV UR4, UR12 ;  /* 0x0000000c00047c82 */ /* 0x000fe40008000000 */
[----:B------:R-:W-:Y:S02]  /*2080*/  UMOV UR6, UR11 ;  /* 0x0000000b00067c82 */ /* 0x000fe40008000000 */
[----:B------:R-:W-:Y:S01]  /*2090*/  HGMMA.64x128x16.F32.BF16 R24, gdesc[UR4], R24, gsb0 ;  /* 0x01e00000041879f0 */ /* 0x000fe20008001818 */
        /* <DEDUP_REMOVED lines=51> */
[----:B------:R-:W-:Y:S01]  /*23d0*/  BPT.TRAP 0x1 ;  /* 0x000000040000795c */ /* 0x000fe20000300000 */
.L_x_29:
[----:B------:R-:W-:Y:S01]  /*23e0*/  ISETP.NE.AND P1, PT, R23, RZ, PT ;  /* 0x000000ff1700720c */ /* 0x000fe20003f25270 */
[----:B------:R-:W-:-:S12]  /*23f0*/  UISETP.GT.U32.AND UP0, UPT, UR40, 0x1, UPT ;  /* 0x000000012800788c */ /* 0x000fd8000bf04070 */
[----:B01----:R-:W-:-:S05]  /*2400*/  @P1 LEA R4, R3, UR42, 0x3 ;  /* 0x0000002a03041c11 */ /* 0x003fca000f8e18ff */
[----:B------:R-:W-:-:S05]  /*2410*/  @P1 VIADD R5, R4, 0x20 ;  /* 0x0000002004051836 */ /* 0x000fca0000000000 */
[----:B------:R-:W-:-:S04]  /*2420*/  @P1 PRMT R5, R22, 0x654, R5 ;  /* 0x0000065416051816 */ /* 0x000fc80000000005 */
[----:B------:R0:W-:Y:S01]  /*2430*/  @P1 SYNCS.ARRIVE.TRANS64.RED.A1T0 RZ, [R5+URZ], RZ ;  /* 0x000000ff05ff19a7 */ /* 0x0001e2000810043f */
[----:B------:R-:W-:-:S13]  /*2440*/  PLOP3.LUT P1, PT, PT, PT, UP0, 0x80, 0x0 ;  /* 0x000000000000781c */ /* 0x000fda0003f2f008 */
[----:B0-----:R-:W-:Y:S05]  /*2450*/  @P1 BRA `(.L_x_30) ;  /* 0x0000000000041947 */ /* 0x001fea0003800000 */
[----:B------:R-:W-:Y:S01]  /*2460*/  BPT.TRAP 0x1 ;  /* 0x000000040000795c */ /* 0x000fe20000300000 */
.L_x_30:
[----:B------:R-:W-:Y:S01]  /*2470*/  UIADD3 UR10, UR10, 0x1, URZ ;  /* 0x000000010a0a7890 */ /* 0x000fe2000fffe03f */
[C---:B------:R-:W-:Y:S01]  /*2480*/  ISETP.GT.AND P2, PT, R0.reuse, 0x1, PT ;  /* 0x000000010000780c */ /* 0x040fe20003f44270 */
[----:B------:R-:W-:Y:S02]  /*2490*/  VIADD R3, R3, 0x1 ;  /* 0x0000000103037836 */ /* 0x000fe40000000000 */
[----:B------:R-:W-:Y:S01]  /*24a0*/  UISETP.NE.AND UP0, UPT, UR10, 0x4, UPT ;  /* 0x000000040a00788c */ /* 0x000fe2000bf05270 */
[----:B------:R-:W-:Y:S02]  /*24b0*/  VIADD R0, R0, 0xffffffff ;  /* 0xffffffff00007836 */ /* 0x000fe40000000000 */
[C---:B------:R-:W-:Y:S01]  /*24c0*/  ISETP.NE.AND P1, PT, R3.reuse, 0x4, PT ;  /* 0x000000040300780c */ /* 0x040fe20003f25270 */
[----:B------:R-:W-:Y:S02]  /*24d0*/  USEL UR4, URZ, 0x1, UP0 ;  /* 0x000000013f047887 */ /* 0x000fe40008000000 */
[----:B------:R-:W-:Y:S01]  /*24e0*/  USEL UR10, UR10, URZ, UP0 ;  /* 0x0000003f0a0a7287 */ /* 0x000fe20008000000 */
[----:B------:R-:W-:-:S03]  /*24f0*/  SEL R3, R3, RZ, P1 ;  /* 0x000000ff03037207 */ /* 0x000fc60000800000 */
[----:B------:R-:W-:Y:S01]  /*2500*/  LOP3.LUT R6, R6, UR4, RZ, 0x3c, !PT ;  /* 0x0000000406067c12 */ /* 0x000fe2000f8e3cff */
[----:B------:R-:W-:Y:S07]  /*2510*/  @P2 BRA `(.L_x_31) ;  /* 0xfffffff800982947 */ /* 0x000fee000383ffff */
.L_x_24:
[----:B01----:R-:W0:Y:S01]  /*2520*/  LDC R0, c[0x0][0x28c] ;  /* 0x0000a300ff007b82 */ /* 0x003e220000000800 */
[----:B------:R1:W-:Y:S01]  /*2530*/  SYNCS.ARRIVE.TRANS64.A1T0 RZ, [R101+UR50], RZ ;  /* 0x000000ff65ff79a7 */ /* 0x0003e20008100032 */
[----:B0-----:R-:W-:-:S13]  /*2540*/  ISETP.GE.AND P1, PT, R0, 0x1, PT ;  /* 0x000000010000780c */ /* 0x001fda0003f26270 */
[----:B-1----:R-:W-:Y:S05]  /*2550*/  @!P1 BRA `(.L_x_32) ;  /* 0x0000000000409947 */ /* 0x002fea0003800000 */
[----:B------:R-:W-:Y:S05]  /*2560*/  @!P0 BRA `(.L_x_33) ;  /* 0x0000000000048947 */ /* 0x000fea0003800000 */
[----:B------:R-:W-:Y:S01]  /*2570*/  BPT.TRAP 0x1 ;  /* 0x000000040000795c */ /* 0x000fe20000300000 */
.L_x_33:
[----:B------:R-:W-:Y:S01]  /*2580*/  ISETP.NE.AND P0, PT, R23, RZ, PT ;  /* 0x000000ff1700720c */ /* 0x000fe20003f05270 */
[----:B------:R-:W-:-:S12]  /*2590*/  IMAD.U32 R3, RZ, RZ, UR42 ;  /* 0x0000002aff037e24 */ /* 0x000fd8000f8e00ff */
[----:B------:R-:W-:-:S05]  /*25a0*/  VOTEU.ANY UP0, P0 ;  /* 0x00000000003f7886 */ /* 0x000fca0000000100 */
[----:B------:R-:W-:Y:S02]  /*25b0*/  @UP0 UIADD3 UR4, UR46, UR45, URZ ;  /* 0x0000002d2e040290 */ /* 0x000fe4000fffe03f */
[----:B------:R-:W-:-:S04]  /*25c0*/  UISETP.GT.U32.AND UP0, UPT, UR40, 0x1, UPT ;  /* 0x000000012800788c */ /* 0x000fc8000bf04070 */
[----:B------:R-:W-:-:S04]  /*25d0*/  IMAD.U32 R0, RZ, RZ, UR4 ;  /* 0x00000004ff007e24 */ /* 0x000fc8000f8e00ff */
[----:B------:R-:W-:-:S05]  /*25e0*/  @P0 IMAD.SHL.U32 R0, R0, 0x8, RZ ;  /* 0x0000000800000824 */ /* 0x000fca00078e00ff */
[----:B------:R-:W-:-:S04]  /*25f0*/  @P0 LOP3.LUT R0, R0, 0x18, RZ, 0xc0, !PT ;  /* 0x0000001800000812 */ /* 0x000fc800078ec0ff */
[----:B------:R-:W-:-:S04]  /*2600*/  @P0 IADD3 R3, R3, 0x20, R0 ;  /* 0x0000002003030810 */ /* 0x000fc80007ffe000 */
[----:B------:R-:W-:-:S04]  /*2610*/  @P0 PRMT R3, R22, 0x654, R3 ;  /* 0x0000065416030816 */ /* 0x000fc80000000003 */
[----:B------:R0:W-:Y:S01]  /*2620*/  @P0 SYNCS.ARRIVE.TRANS64.RED.A1T0 RZ, [R3+URZ], RZ ;  /* 0x000000ff03ff09a7 */ /* 0x0001e2000810043f */
[----:B------:R-:W-:-:S13]  /*2630*/  PLOP3.LUT P0, PT, PT, PT, UP0, 0x80, 0x0 ;  /* 0x000000000000781c */ /* 0x000fda0003f0f008 */
[----:B0-----:R-:W-:Y:S05]  /*2640*/  @P0 BRA `(.L_x_32) ;  /* 0x0000000000040947 */ /* 0x001fea0003800000 */
[----:B------:R-:W-:Y:S01]  /*2650*/  BPT.TRAP 0x1 ;  /* 0x000000040000795c */ /* 0x000fe20000300000 */
.L_x_32:
[----:B------:R-:W-:Y:S02]  /*2660*/  SHF.L.U32 R0, R100, 0x1f, RZ ;  /* 0x0000001f64007819 */ /* 0x000fe400000006ff */
[----:B------:R-:W-:Y:S02]  /*2670*/  SHF.R.S32.HI R9, RZ, 0x1f, R19 ;  /* 0x0000001fff097819 */ /* 0x000fe40000011413 */
[----:B------:R-:W0:Y:S02]  /*2680*/  SYNCS.PHASECHK.TRANS64.TRYWAIT P0, [R97+URZ+0x8], R0 ;  /* 0x00000800610075a7 */ /* 0x000e24000800017f */
[----:B0-----:R-:W-:Y:S05]  /*2690*/  @!P0 BRA `(.L_x_34) ;  /* 0x0000005800cc8947 */ /* 0x001fea0003800000 */
.L_x_188:
[----:B------:R-:W-:Y:S01]  /*26a0*/  ULDC.64 UR4, c[0x0][0x5d0] ;  /* 0x0001740000047ab9 */ /* 0x000fe20000000a00 */
[----:B------:R-:W-:Y:S01]  /*26b0*/  ULDC UR6, c[0x0][0x284] ;  /* 0x0000a10000067ab9 */ /* 0x000fe20000000800 */
[----:B0-----:R-:W-:Y:S02]  /*26c0*/  IMAD R0, R9, UR4, RZ ;  /* 0x0000000409007c24 */ /* 0x001fe4000f8e02ff */
[----:B------:R-:W-:Y:S02]  /*26d0*/  IMAD.SHL.U32 R10, R2, 0x80, RZ ;  /* 0x00000080020a7824 */ /* 0x000fe400078e00ff */
[C---:B------:R-:W-:Y:S02]  /*26e0*/  IMAD R5, R19.reuse, UR5, R0 ;  /* 0x0000000513057c24 */ /* 0x040fe4000f8e0200 */
[----:B------:R-:W-:Y:S01]  /*26f0*/  IMAD.SHL.U32 R0, R18, 0x40, RZ ;  /* 0x0000004012007824 */ /* 0x000fe200078e00ff */
[----:B------:R-:W-:Y:S01]  /*2700*/  SHF.R.S32.HI R11, RZ, 0x1f, R10 ;  /* 0x0000001fff0b7819 */ /* 0x000fe2000001140a */
[----:B------:R-:W-:Y:S01]  /*2710*/  IMAD.WIDE.U32 R2, R19, UR4, R92 ;  /* 0x0000000413027c25 */ /* 0x000fe2000f8e005c */
[----:B------:R-:W-:-:S02]  /*2720*/  ULDC.64 UR4, c[0x0][0x5c8] ;  /* 0x0001720000047ab9 */ /* 0x000fc40000000a00 */
[----:B------:R-:W-:Y:S01]  /*2730*/  ISETP.GE.AND P0, PT, R0, UR6, PT ;  /* 0x0000000600007c0c */ /* 0x000fe2000bf06270 */
[----:B------:R-:W-:Y:S01]  /*2740*/  ULDC UR6, c[0x0][0x288] ;  /* 0x0000a20000067ab9 */ /* 0x000fe20000000800 */
[----:B------:R-:W-:Y:S01]  /*2750*/  IADD3 R2, P1, R10, R2, RZ ;  /* 0x000000020a027210 */ /* 0x000fe20007f3e0ff */
[----:B------:R-:W-:Y:S01]  /*2760*/  IMAD.WIDE R20, R18, 0x40, R90 ;  /* 0x0000004012147825 */ /* 0x000fe200078e025a */
[----:B------:R-:W-:Y:S02]  /*2770*/  ISETP.GE.OR P0, PT, R10, UR6, P0 ;  /* 0x000000060a007c0c */ /* 0x000fe40008706670 */
[----:B------:R-:W-:Y:S01]  /*2780*/  IADD3.X R3, R11, R3, R5, P1, !PT ;  /* 0x000000030b037210 */ /* 0x000fe20000ffe405 */
[----:B------:R-:W-:-:S04]  /*2790*/  IMAD R7, R21, UR4, RZ ;  /* 0x0000000415077c24 */ /* 0x000fc8000f8e02ff */
[C---:B------:R-:W-:Y:S02]  /*27a0*/  IMAD R7, R20.reuse, UR5, R7 ;  /* 0x0000000514077c24 */ /* 0x040fe4000f8e0207 */
[----:B------:R-:W-:-:S04]  /*27b0*/  IMAD.WIDE.U32 R102, R20, UR4, R2 ;  /* 0x0000000414667c25 */ /* 0x000fc8000f8e0002 */
[----:B------:R-:W-:Y:S05]  /*27c0*/  @P0 BRA `(.L_x_35) ;  /* 0x0000003c00e00947 */ /* 0x000fea0003800000 */
[----:B-----5:R-:W-:Y:S01]  /*27d0*/  FSETP.NEU.AND P1, PT, R89, RZ, PT ;  /* 0x000000ff5900720b */ /* 0x020fe20003f2d000 */
[----:B------:R-:W-:Y:S01]  /*27e0*/  IMAD.IADD R14, R96, 0x1, -R10 ;  /* 0x00000001600e7824 */ /* 0x000fe200078e0a0a */
[----:B------:R-:W-:Y:S01]  /*27f0*/  BSSY B0, `(.L_x_35) ;  /* 0x00003f5000007945 */ /* 0x000fe20003800000 */
[----:B------:R-:W-:Y:S02]  /*2800*/  IMAD.IADD R0, R99, 0x1, -R0 ;  /* 0x0000000163007824 */ /* 0x000fe400078e0a00 */
[----:B------:R-:W-:Y:S01]  /*2810*/  IMAD.IADD R7, R103, 0x1, R7 ;  /* 0x0000000167077824 */ /* 0x000fe200078e0207 */
[----:B------:R-:W-:-:S04]  /*2820*/  ISETP.GT.AND P0, PT, R14, RZ, PT ;  /* 0x000000ff0e00720c */ /* 0x000fc80003f04270 */
[----:B------:R-:W-:-:S03]  /*2830*/  ISETP.GT.AND P2, PT, R0, RZ, P0 ;  /* 0x000000ff0000720c */ /* 0x000fc60000744270 */
[----:B------:R-:W-:Y:S10]  /*2840*/  @!P1 BRA `(.L_x_36) ;  /* 0x0000002c00249947 */ /* 0x000ff40003800000 */
[----:B------:R-:W0:Y:S01]  /*2850*/  LDC.64 R104, c[0x0][0x5b8] ;  /* 0x00016e00ff687b82 */ /* 0x000e220000000a00 */
[----:B------:R-:W-:-:S07]  /*2860*/  ULDC.64 UR4, c[0x0][0x5c0] ;  /* 0x0001700000047ab9 */ /* 0x000fce0000000a00 */
[----:B------:R-:W1:Y:S08]  /*2870*/  LDC.64 R106, c[0x0][0x5b0] ;  /* 0x00016c00ff6a7b82 */ /* 0x000e700000000a00 */
[----:B------:R-:W2:Y:S01]  /*2880*/  LDC.64 R108, c[0x0][0x5a8] ;  /* 0x00016a00ff6c7b82 */ /* 0x000ea20000000a00 */
[-C--:B0-----:R-:W-:Y:S02]  /*2890*/  IMAD R4, R9, R104.reuse, RZ ;  /* 0x0000006809047224 */ /* 0x081fe400078e02ff */
[----:B------:R-:W-:-:S04]  /*28a0*/  IMAD.WIDE.U32 R2, R19, R104, R92 ;  /* 0x0000006813027225 */ /* 0x000fc800078e005c */
[----:B------:R-:W-:Y:S01]  /*28b0*/  IMAD R103, R19, R105, R4 ;  /* 0x0000006913677224 */ /* 0x000fe200078e0204 */
[----:B------:R-:W-:Y:S01]  /*28c0*/  IADD3 R4, P1, R10, R2, RZ ;  /* 0x000000020a047210 */ /* 0x000fe20007f3e0ff */
[----:B-1----:R-:W-:-:S03]  /*28d0*/  IMAD R2, R21, R106, RZ ;  /* 0x0000006a15027224 */ /* 0x002fc600078e02ff */
[----:B------:R-:W-:Y:S01]  /*28e0*/  IADD3.X R5, R11, R3, R103, P1, !PT ;  /* 0x000000030b057210 */ /* 0x000fe20000ffe467 */
[C---:B------:R-:W-:Y:S02]  /*28f0*/  IMAD R105, R20.reuse, R107, R2 ;  /* 0x0000006b14697224 */ /* 0x040fe400078e0202 */
[----:B------:R-:W-:-:S04]  /*2900*/  IMAD.WIDE.U32 R2, R20, R106, R4 ;  /* 0x0000006a14027225 */ /* 0x000fc800078e0004 */
[----:B------:R-:W-:Y:S01]  /*2910*/  IMAD.IADD R3, R3, 0x1, R105 ;  /* 0x0000000103037824 */ /* 0x000fe200078e0269 */
[----:B--2---:R-:W-:-:S04]  /*2920*/  LEA R8, P1, R2, R108, 0x1 ;  /* 0x0000006c02087211 */ /* 0x004fc800078208ff */
[----:B------:R-:W-:-:S05]  /*2930*/  LEA.HI.X R9, R2, R109, R3, 0x1, P1 ;  /* 0x0000006d02097211 */ /* 0x000fca00008f0c03 */
[----:B------:R-:W2:Y:S01]  /*2940*/  @P2 LDG.E.LTC128B.U16 R15, desc[UR54][R8.64] ;  /* 0x00000036080f2981 */ /* 0x000ea2000c1e1520 */
[----:B------:R-:W-:Y:S01]  /*2950*/  IMAD.WIDE.U32 R2, R20, R106, R10 ;  /* 0x0000006a14027225 */ /* 0x000fe200078e000a */
[----:B------:R-:W-:Y:S02]  /*2960*/  BSSY B1, `(.L_x_37) ;  /* 0x0000015000017945 */ /* 0x000fe40003800000 */
[----:B------:R-:W-:-:S04]  /*2970*/  IADD3 R12, P1, R92, R2, RZ ;  /* 0x000000025c0c7210 */ /* 0x000fc80007f3e0ff */
[----:B------:R-:W-:Y:S02]  /*2980*/  IADD3.X R13, R93, R105, R3, P1, !PT ;  /* 0x000000695d0d7210 */ /* 0x000fe40000ffe403 */
[----:B------:R-:W-:Y:S01]  /*2990*/  LEA R6, P1, R102, UR4, 0x1 ;  /* 0x0000000466067c11 */ /* 0x000fe2000f8208ff */
[----:B------:R-:W-:-:S03]  /*29a0*/  IMAD.WIDE.U32 R12, R19, R104, R12 ;  /* 0x00000068130c7225 */ /* 0x000fc600078e000c */
[----:B------:R-:W-:Y:S02]  /*29b0*/  LEA.HI.X R7, R102, UR5, R7, 0x1, P1 ;  /* 0x0000000566077c11 */ /* 0x000fe400088f0c07 */
[----:B------:R-:W-:-:S04]  /*29c0*/  ISETP.GT.AND P1, PT, R14, 0x1, PT ;  /* 0x000000010e00780c */ /* 0x000fc80003f24270 */
[----:B------:R-:W-:Y:S01]  /*29d0*/  ISETP.GT.AND P3, PT, R0, RZ, P1 ;  /* 0x000000ff0000720c */ /* 0x000fe20000f64270 */
[----:B--2---:R-:W-:-:S04]  /*29e0*/  IMAD.U32 R2, R15, 0x10000, RZ ;  /* 0x000100000f027824 */ /* 0x004fc800078e00ff */
[----:B------:R-:W-:Y:S01]  /*29f0*/  FMUL R3, R2, R89 ;  /* 0x0000005902037220 */ /* 0x000fe20000400000 */
[----:B------:R-:W-:-:S03]  /*2a00*/  LEA R2, P4, R12, R108, 0x1 ;  /* 0x0000006c0c027211 */ /* 0x000fc600078808ff */
[----:B------:R-:W-:-:S05]  /*2a10*/  FFMA R3, R24, R88, R3 ;  /* 0x0000005818037223 */ /* 0x000fca0000000003 */
[----:B------:R-:W-:Y:S01]  /*2a20*/  F2FP.BF16.F32.PACK_AB R8, RZ, R3 ;  /* 0x00000003ff08723e */ /* 0x000fe200000010ff */
[----:B------:R-:W-:-:S03]  /*2a30*/  IMAD.IADD R3, R103, 0x1, R13 ;  /* 0x0000000167037824 */ /* 0x000fc600078e020d */
[----:B------:R-:W-:Y:S01]  /*2a40*/  PRMT R9, R8, 0x7610, R9 ;  /* 0x0000761008097816 */ /* 0x000fe20000000009 */
[----:B------:R-:W-:Y:S01]  /*2a50*/  IMAD.SHL.U32 R8, R106, 0x8, RZ ;  /* 0x000000086a087824 */ /* 0x000fe200078e00ff */
[----:B------:R-:W-:-:S03]  /*2a60*/  LEA.HI.X R3, R12, R109, R3, 0x1, P4 ;  /* 0x0000006d0c037211 */ /* 0x000fc600020f0c03 */
[----:B------:R0:W-:Y:S02]  /*2a70*/  @P2 STG.E.U16 desc[UR54][R6.64], R9 ;  /* 0x0000000906002986 */ /* 0x0001e4000c101536 */
[----:B0-----:R-:W-:Y:S01]  /*2a80*/  SHF.L.U64.HI R9, R106, 0x3, R107 ;  /* 0x000000036a097819 */ /* 0x001fe2000001026b */
[----:B------:R-:W-:Y:S06]  /*2a90*/  @!P3 BRA `(.L_x_38) ;  /* 0x000000000004b947 */ /* 0x000fec0003800000 */
[----:B------:R0:W5:Y:S02]  /*2aa0*/  LDG.E.LTC128B.U16 R15, desc[UR54][R2.64+0x2] ;  /* 0x00000236020f7981 */ /* 0x000164000c1e1520 */
.L_x_38:
[----:B------:R-:W-:Y:S05]  /*2ab0*/  BSYNC B1 ;  /* 0x0000000000017941 */ /* 0x000fea0003800000 */
.L_x_37:
[----:B------:R-:W-:Y:S01]  /*2ac0*/  IMAD.WIDE.U32 R8, R20, R106, R8 ;  /* 0x0000006a14087225 */ /* 0x000fe200078e0008 */
[----:B------:R-:W-:-:S03]  /*2ad0*/  ISETP.GT.AND P0, PT, R0, 0x8, P0 ;  /* 0x000000080000780c */ /* 0x000fc60000704270 */
[----:B-----5:R-:W-:Y:S01]  /*2ae0*/  IMAD.U32 R12, R15, 0x10000, RZ ;  /* 0x000100000f0c7824 */ /* 0x020fe200078e00ff */
[----:B------:R-:W-:Y:S01]  /*2af0*/  IADD3 R4, P2, R4, R8, RZ ;  /* 0x0000000804047210 */ /* 0x000fe20007f5e0ff */
[----:B------:R-:W-:Y:S02]  /*2b00*/  IMAD.IADD R105, R105, 0x1, R9 ;  /* 0x0000000169697824 */ /* 0x000fe400078e0209 */
[----:B------:R-:W-:Y:S02]  /*2b10*/  FMUL R12, R12, R89 ;  /* 0x000000590c0c7220 */ /* 0x000fe40000400000 */
[----:B------:R-:W-:Y:S02]  /*2b20*/  IMAD.X R5, R105, 0x1, R5, P2 ;  /* 0x0000000169057824 */ /* 0x000fe400010e0605 */
[----:B------:R-:W-:Y:S01]  /*2b30*/  FFMA R25, R25, R88, R12 ;  /* 0x0000005819197223 */ /* 0x000fe2000000000c */
[----:B------:R-:W-:-:S04]  /*2b40*/  LEA R12, P2, R4, R108, 0x1 ;  /* 0x0000006c040c7211 */ /* 0x000fc800078408ff */
[----:B------:R-:W-:Y:S01]  /*2b50*/  LEA.HI.X R13, R4, R109, R5, 0x1, P2 ;  /* 0x0000006d040d7211 */ /* 0x000fe200010f0c05 */
[----:B------:R-:W-:Y:S01]  /*2b60*/  @P3 IMAD.MOV.U32 R4, RZ, RZ, R6 ;  /* 0x000000ffff043224 */ /* 0x000fe200078e0006 */
[----:B------:R-:W-:Y:S01]  /*2b70*/  F2FP.BF16.F32.PACK_AB R25, RZ, R25 ;  /* 0x00000019ff19723e */ /* 0x000fe200000010ff */
[----:B------:R-:W-:-:S05]  /*2b80*/  @P3 IMAD.MOV.U32 R5, RZ, RZ, R7 ;  /* 0x000000ffff053224 */ /* 0x000fca00078e0007 */
[----:B------:R1:W-:Y:S04]  /*2b90*/  @P3 STG.E.U16 desc[UR54][R4.64+0x2], R25 ;  /* 0x0000021904003986 */ /* 0x0003e8000c101536 */
[----:B------:R-:W2:Y:S01]  /*2ba0*/  @P0 LDG.E.LTC128B.U16 R15, desc[UR54][R12.64] ;  /* 0x000000360c0f0981 */ /* 0x000ea2000c1e1520 */
[----:B------:R-:W-:Y:S01]  /*2bb0*/  IADD3 R10, P2, P3, R92, R8, R10 ;  /* 0x000000085c0a7210 */ /* 0x000fe20007b5e00a */
[----:B------:R-:W-:Y:S01]  /*2bc0*/  BSSY B1, `(.L_x_39) ;  /* 0x0000011000017945 */ /* 0x000fe20003800000 */
[----:B------:R-:W-:Y:S02]  /*2bd0*/  ISETP.GT.AND P1, PT, R0, 0x8, P1 ;  /* 0x000000080000780c */ /* 0x000fe40000f24270 */
[----:B------:R-:W-:-:S03]  /*2be0*/  IADD3.X R11, R93, R105, R11, P2, P3 ;  /* 0x000000695d0b7210 */ /* 0x000fc600017e640b */
[----:B------:R-:W-:Y:S01]  /*2bf0*/  IMAD.WIDE.U32 R10, R19, R104, R10 ;  /* 0x00000068130a7225 */ /* 0x000fe200078e000a */
[----:B------:R-:W-:-:S03]  /*2c00*/  SHF.L.U64.HI R19, R95, 0x1, R94 ;  /* 0x000000015f137819 */ /* 0x000fc6000001025e */
[----:B------:R-:W-:Y:S01]  /*2c10*/  IMAD.IADD R11, R103, 0x1, R11 ;  /* 0x00000001670b7824 */ /* 0x000fe200078e020b */
[----:B-1----:R-:W-:-:S04]  /*2c20*/  LEA R4, P3, R10, R108, 0x1 ;  /* 0x0000006c0a047211 */ /* 0x002fc800078608ff */
[----:B------:R-:W-:Y:S01]  /*2c30*/  LEA.HI.X R5, R10, R109, R11, 0x1, P3 ;  /* 0x0000006d0a057211 */ /* 0x000fe200018f0c0b */
[----:B--2---:R-:W-:-:S04]  /*2c40*/  IMAD.U32 R8, R15, 0x10000, RZ ;  /* 0x000100000f087824 */ /* 0x004fc800078e00ff */
[----:B------:R-:W-:Y:S01]  /*2c50*/  FMUL R9, R8, R89 ;  /* 0x0000005908097220 */ /* 0x000fe20000400000 */
[----:B------:R-:W-:-:S03]  /*2c60*/  LEA R8, P2, R95, R6, 0x1 ;  /* 0x000000065f087211 */ /* 0x000fc600078408ff */
[----:B------:R-:W-:-:S05]  /*2c70*/  FFMA R9, R26, R88, R9 ;  /* 0x000000581a097223 */ /* 0x000fca0000000009 */
[----:B------:R-:W-:Y:S01]  /*2c80*/  F2FP.BF16.F32.PACK_AB R12, RZ, R9 ;  /* 0x00000009ff0c723e */ /* 0x000fe200000010ff */
[----:B------:R-:W-:-:S05]  /*2c90*/  IMAD.X R9, R19, 0x1, R7, P2 ;  /* 0x0000000113097824 */ /* 0x000fca00010e0607 */
[----:B------:R1:W-:Y:S01]  /*2ca0*/  @P0 STG.E.U16 desc[UR54][R8.64], R12 ;  /* 0x0000000c08000986 */ /* 0x0003e2000c101536 */
[----:B------:R-:W-:Y:S05]  /*2cb0*/  @!P1 BRA `(.L_x_40) ;  /* 0x0000000000049947 */ /* 0x000fea0003800000 */
[----:B------:R2:W5:Y:S02]  /*2cc0*/  LDG.E.LTC128B.U16 R15, desc[UR54][R4.64+0x2] ;  /* 0x00000236040f7981 */ /* 0x000564000c1e1520 */
.L_x_40:
[----:B------:R-:W-:Y:S05]  /*2cd0*/  BSYNC B1 ;  /* 0x0000000000017941 */ /* 0x000fea0003800000 */
.L_x_39:
[----:B-----5:R-:W-:Y:S01]  /*2ce0*/  IMAD.U32 R10, R15, 0x10000, RZ ;  /* 0x000100000f0a7824 */ /* 0x020fe200078e00ff */
[----:B------:R-:W-:Y:S01]  /*2cf0*/  ISETP.GT.AND P0, PT, R14, 0x8, PT ;  /* 0x000000080e00780c */ /* 0x000fe20003f04270 */
[----:B------:R-:W-:Y:S02]  /*2d00*/  BSSY B1, `(.L_x_41) ;  /* 0x0000008000017945 */ /* 0x000fe40003800000 */
[----:B------:R-:W-:Y:S01]  /*2d10*/  FMUL R10, R10, R89 ;  /* 0x000000590a0a7220 */ /* 0x000fe20000400000 */
[----:B------:R-:W-:-:S03]  /*2d20*/  ISETP.GT.AND P2, PT, R0, RZ, P0 ;  /* 0x000000ff0000720c */ /* 0x000fc60000744270 */
[----:B------:R-:W-:-:S05]  /*2d30*/  FFMA R10, R27, R88, R10 ;  /* 0x000000581b0a7223 */ /* 0x000fca000000000a */
[----:B------:R-:W-:-:S05]  /*2d40*/  F2FP.BF16.F32.PACK_AB R10, RZ, R10 ;  /* 0x0000000aff0a723e */ /* 0x000fca00000010ff */
[----:B------:R3:W-:Y:S01]  /*2d50*/  @P1 STG.E.U16 desc[UR54][R8.64+0x2], R10 ;  /* 0x0000020a08001986 */ /* 0x0007e2000c101536 */
[----:B------:R-:W-:Y:S05]  /*2d60*/  @!P2 BRA `(.L_x_42) ;  /* 0x000000000004a947 */ /* 0x000fea0003800000 */
[----:B------:R4:W5:Y:S02]  /*2d70*/  LDG.E.LTC128B.U16 R15, desc[UR54][R2.64+0x10] ;  /* 0x00001036020f7981 */ /* 0x000964000c1e1520 */
.L_x_42:
[----:B------:R-:W-:Y:S05]  /*2d80*/  BSYNC B1 ;  /* 0x0000000000017941 */ /* 0x000fea0003800000 */
.L_x_41:
[----:B---3-5:R-:W-:Y:S01]  /*2d90*/  IMAD.U32 R10, R15, 0x10000, RZ ;  /* 0x000100000f0a7824 */ /* 0x028fe200078e00ff */
        /* <DEDUP_REMOVED lines=9> */
.L_x_44:
[----:B------:R-:W-:Y:S05]  /*2e30*/  BSYNC B1 ;  /* 0x0000000000017941 */ /* 0x000fea0003800000 */
.L_x_43:
[----:B-----5:R-:W-:Y:S01]  /*2e40*/  IMAD.U32 R10, R15, 0x10000, RZ ;  /* 0x000100000f0a7824 */ /* 0x020fe200078e00ff */
[----:B------:R-:W-:Y:S01]  /*2e50*/  ISETP.GT.AND P0, PT, R0, 0x8, P0 ;  /* 0x000000080000780c */ /* 0x000fe20000704270 */
[----:B------:R-:W-:Y:S02]  /*2e60*/  BSSY B1, `(.L_x_45) ;  /* 0x0000007000017945 */ /* 0x000fe40003800000 */
[----:B------:R-:W-:-:S04]  /*2e70*/  FMUL R10, R10, R89 ;  /* 0x000000590a0a7220 */ /* 0x000fc80000400000 */
[----:B------:R-:W-:-:S05]  /*2e80*/  FFMA R10, R29, R88, R10 ;  /* 0x000000581d0a7223 */ /* 0x000fca000000000a */
[----:B------:R-:W-:-:S05]  /*2e90*/  F2FP.BF16.F32.PACK_AB R10, RZ, R10 ;  /* 0x0000000aff0a723e */ /* 0x000fca00000010ff */
[----:B------:R0:W-:Y:S01]  /*2ea0*/  @P3 STG.E.U16 desc[UR54][R6.64+0x12], R10 ;  /* 0x0000120a06003986 */ /* 0x0001e2000c101536 */
[----:B------:R-:W-:Y:S05]  /*2eb0*/  @!P0 BRA `(.L_x_46) ;  /* 0x0000000000048947 */ /* 0x000fea0003800000 */
[----:B------:R0:W5:Y:S02]  /*2ec0*/  LDG.E.LTC128B.U16 R15, desc[UR54][R4.64+0x10] ;  /* 0x00001036040f7981 */ /* 0x000164000c1e1520 */
.L_x_46:
[----:B------:R-:W-:Y:S05]  /*2ed0*/  BSYNC B1 ;  /* 0x0000000000017941 */ /* 0x000fea0003800000 */
.L_x_45:
[----:B0----5:R-:W-:Y:S01]  /*2ee0*/  IMAD.U32 R10, R15, 0x10000, RZ ;  /* 0x000100000f0a7824 */ /* 0x021fe200078e00ff */
[----:B------:R-:W-:Y:S01]  /*2ef0*/  ISETP.GT.AND P1, PT, R0, 0x8, P1 ;  /* 0x000000080000780c */ /* 0x000fe20000f24270 */
[----:B------:R-:W-:Y:S02]  /*2f00*/  BSSY B1, `(.L_x_47) ;  /* 0x0000007000017945 */ /* 0x000fe40003800000 */
[----:B---3--:R-:W-:-:S04]  /*2f10*/  FMUL R11, R10, R89 ;  /* 0x000000590a0b7220 */ /* 0x008fc80000400000 */
[----:B------:R-:W-:-:S05]  /*2f20*/  FFMA R11, R30, R88, R11 ;  /* 0x000000581e0b7223 */ /* 0x000fca000000000b */
[----:B------:R-:W-:-:S05]  /*2f30*/  F2FP.BF16.F32.PACK_AB R11, RZ, R11 ;  /* 0x0000000bff0b723e */ /* 0x000fca00000010ff */
[----:B------:R0:W-:Y:S01]  /*2f40*/  @P0 STG.E.U16 desc[UR54][R8.64+0x10], R11 ;  /* 0x0000100b08000986 */ /* 0x0001e2000c101536 */
[----:B------:R-:W-:Y:S05]  /*2f50*/  @!P1 BRA `(.L_x_48) ;  /* 0x0000000000049947 */ /* 0x000fea0003800000 */
[----:B------:R3:W5:Y:S02]  /*2f60*/  LDG.E.LTC128B.U16 R15, desc[UR54][R4.64+0x12] ;  /* 0x00001236040f7981 */ /* 0x000764000c1e1520 */
.L_x_48:
[----:B------:R-:W-:Y:S05]  /*2f70*/  BSYNC B1 ;  /* 0x0000000000017941 */ /* 0x000fea0003800000 */
.L_x_47:
        /* <DEDUP_REMOVED lines=10> */
.L_x_50:
[----:B------:R-:W-:Y:S05]  /*3020*/  BSYNC B1 ;  /* 0x0000000000017941 */ /* 0x000fea0003800000 */
.L_x_49:
[----:B0----5:R-:W-:Y:S01]  /*3030*/  IMAD.U32 R10, R15, 0x10000, RZ ;  /* 0x000100000f0a7824 */ /* 0x021fe200078e00ff */
        /* <DEDUP_REMOVED lines=9> */
.L_x_52:
[----:B------:R-:W-:Y:S05]  /*30d0*/  BSYNC B1 ;  /* 0x0000000000017941 */ /* 0x000fea0003800000 */
.L_x_51:
        /* <DEDUP_REMOVED lines=9> */
.L_x_54:
[----:B------:R-:W-:Y:S05]  /*3170*/  BSYNC B1 ;  /* 0x0000000000017941 */ /* 0x000fea0003800000 */
.L_x_53:
[----:B0----5:R-:W-:Y:S01]  /*3180*/  IMAD.U32 R10, R15, 0x10000, RZ ;  /* 0x000100000f0a7824 */ /* 0x021fe200078e00ff */
        /* <DEDUP_REMOVED lines=8> */
.L_x_56:
[----:B------:R-:W-:Y:S05]  /*3210*/  BSYNC B1 ;  /* 0x0000000000017941 */ /* 0x000fea0003800000 */
.L_x_55:
        /* <DEDUP_REMOVED lines=10> */
.L_x_58:
[----:B------:R-:W-:Y:S05]  /*32c0*/  BSYNC B1 ;  /* 0x0000000000017941 */ /* 0x000fea0003800000 */
.L_x_57:
        /* <DEDUP_REMOVED lines=10> */
.L_x_60:
[----:B------:R-:W-:Y:S05]  /*3370*/  BSYNC B1 ;  /* 0x0000000000017941 */ /* 0x000fea0003800000 */
.L_x_59:
        /* <DEDUP_REMOVED lines=9> */
.L_x_62:
[----:B------:R-:W-:Y:S05]  /*3410*/  BSYNC B1 ;  /* 0x0000000000017941 */ /* 0x000fea0003800000 */
.L_x_61:
        /* <DEDUP_REMOVED lines=9> */
.L_x_64:
[----:B------:R-:W-:Y:S05]  /*34b0*/  BSYNC B1 ;  /* 0x0000000000017941 */ /* 0x000fea0003800000 */
.L_x_63:
        /* <DEDUP_REMOVED lines=10> */
.L_x_66:
[----:B------:R-:W-:Y:S05]  /*3560*/  BSYNC B1 ;  /* 0x0000000000017941 */ /* 0x000fea0003800000 */
.L_x_65:
        /* <DEDUP_REMOVED lines=10> */
.L_x_68:
[----:B------:R-:W-:Y:S05]  /*3610*/  BSYNC B1 ;  /* 0x0000000000017941 */ /* 0x000fea0003800000 */
.L_x_67:
        /* <DEDUP_REMOVED lines=9> */
.L_x_70:
[----:B------:R-:W-:Y:S05]  /*36b0*/  BSYNC B1 ;  /* 0x0000000000017941 */ /* 0x000fea0003800000 */
.L_x_69:
        /* <DEDUP_REMOVED lines=9> */
.L_x_72:
[----:B------:R-:W-:Y:S05]  /*3750*/  BSYNC B1 ;  /* 0x0000000000017941 */ /* 0x000fea0003800000 */
.L_x_71:
        /* <DEDUP_REMOVED lines=10> */
.L_x_74:
[----:B------:R-:W-:Y:S05]  /*3800*/  BSYNC B1 ;  /* 0x0000000000017941 */ /* 0x000fea0003800000 */
.L_x_73:
        /* <DEDUP_REMOVED lines=10> */
.L_x_76:
[----:B------:R-:W-:Y:S05]  /*38b0*/  BSYNC B1 ;  /* 0x0000000000017941 */ /* 0x000fea0003800000 */
.L_x_75:
        /* <DEDUP_REMOVED lines=9> */
.L_x_78:
[----:B------:R-:W-:Y:S05]  /*3950*/  BSYNC B1 ;  /* 0x0000000000017941 */ /* 0x000fea0003800000 */
.L_x_77:
        /* <DEDUP_REMOVED lines=9> */
.L_x_80:
[----:B------:R-:W-:Y:S05]  /*39f0*/  BSYNC B1 ;  /* 0x0000000000017941 */ /* 0x000fea0003800000 */
.L_x_79:
        /* <DEDUP_REMOVED lines=10> */
.L_x_82:
[----:B------:R-:W-:Y:S05]  /*3aa0*/  BSYNC B1 ;  /* 0x0000000000017941 */ /* 0x000fea0003800000 */
.L_x_81:
        /* <DEDUP_REMOVED lines=10> */
.L_x_84:
[----:B------:R-:W-:Y:S05]  /*3b50*/  BSYNC B1 ;  /* 0x0000000000017941 */ /* 0x000fea0003800000 */
.L_x_83:
        /* <DEDUP_REMOVED lines=9> */
.L_x_86:
[----:B------:R-:W-:Y:S05]  /*3bf0*/  BSYNC B1 ;  /* 0x0000000000017941 */ /* 0x000fea0003800000 */
.L_x_85:
        /* <DEDUP_REMOVED lines=9> */
.L_x_88:
[----:B------:R-:W-:Y:S05]  /*3c90*/  BSYNC B1 ;  /* 0x0000000000017941 */ /* 0x000fea0003800000 */
.L_x_87:
        /* <DEDUP_REMOVED lines=10> */
.L_x_90:
[----:B------:R-:W-:Y:S05]  /*3d40*/  BSYNC B1 ;  /* 0x0000000000017941 */ /* 0x000fea0003800000 */
.L_x_89:
        /* <DEDUP_REMOVED lines=10> */
.L_x_92:
[----:B------:R-:W-:Y:S05]  /*3df0*/  BSYNC B1 ;  /* 0x0000000000017941 */ /* 0x000fea0003800000 */
.L_x_91:
        /* <DEDUP_REMOVED lines=9> */
.L_x_94:
[----:B------:R-:W-:Y:S05]  /*3e90*/  BSYNC B1 ;  /* 0x0000000000017941 */ /* 0x000fea0003800000 */
.L_x_93:
        /* <DEDUP_REMOVED lines=9> */
.L_x_96:
[----:B------:R-:W-:Y:S05]  /*3f30*/  BSYNC B1 ;  /* 0x0000000000017941 */ /* 0x000fea0003800000 */
.L_x_95:
        /* <DEDUP_REMOVED lines=10> */
.L_x_98:
[----:B------:R-:W-:Y:S05]  /*3fe0*/  BSYNC B1 ;  /* 0x0000000000017941 */ /* 0x000fea0003800000 */
.L_x_97:
        /* <DEDUP_REMOVED lines=10> */
.L_x_100:
[----:B------:R-:W-:Y:S05]  /*4090*/  BSYNC B1 ;  /* 0x0000000000017941 */ /* 0x000fea0003800000 */
.L_x_99:
        /* <DEDUP_REMOVED lines=9> */
.L_x_102:
[----:B------:R-:W-:Y:S05]  /*4130*/  BSYNC B1 ;  /* 0x0000000000017941 */ /* 0x000fea0003800000 */
.L_x_101:
        /* <DEDUP_REMOVED lines=9> */
.L_x_104:
[----:B------:R-:W-:Y:S05]  /*41d0*/  BSYNC B1 ;  /* 0x0000000000017941 */ /* 0x000fea0003800000 */
.L_x_103:
        /* <DEDUP_REMOVED lines=10> */
.L_x_106:
[----:B------:R-:W-:Y:S05]  /*4280*/  BSYNC B1 ;  /* 0x0000000000017941 */ /* 0x000fea0003800000 */
.L_x_105:
        /* <DEDUP_REMOVED lines=10> */
.L_x_108:
[----:B------:R-:W-:Y:S05]  /*4330*/  BSYNC B1 ;  /* 0x0000000000017941 */ /* 0x000fea0003800000 */
.L_x_107:
        /* <DEDUP_REMOVED lines=9> */
.L_x_110:
[----:B------:R-:W-:Y:S05]  /*43d0*/  BSYNC B1 ;  /* 0x0000000000017941 */ /* 0x000fea0003800000 */
.L_x_109:
        /* <DEDUP_REMOVED lines=9> */
.L_x_112:
[----:B------:R-:W-:Y:S05]  /*4470*/  BSYNC B1 ;  /* 0x0000000000017941 */ /* 0x000fea0003800000 */
.L_x_111:
        /* <DEDUP_REMOVED lines=10> */
.L_x_114:
[----:B------:R-:W-:Y:S05]  /*4520*/  BSYNC B1 ;  /* 0x0000000000017941 */ /* 0x000fea0003800000 */
.L_x_113:
        /* <DEDUP_REMOVED lines=10> */
.L_x_116:
[----:B------:R-:W-:Y:S05]  /*45d0*/  BSYNC B1 ;  /* 0x0000000000017941 */ /* 0x000fea0003800000 */
.L_x_115:
        /* <DEDUP_REMOVED lines=9> */
.L_x_118:
[----:B------:R-:W-:Y:S05]  /*4670*/  BSYNC B1 ;  /* 0x0000000000017941 */ /* 0x000fea0003800000 */
.L_x_117:
        /* <DEDUP_REMOVED lines=9> */
.L_x_120:
[----:B------:R-:W-:Y:S05]  /*4710*/  BSYNC B1 ;  /* 0x0000000000017941 */ /* 0x000fea0003800000 */
.L_x_119:
        /* <DEDUP_REMOVED lines=10> */
.L_x_122:
[----:B------:R-:W-:Y:S05]  /*47c0*/  BSYNC B1 ;  /* 0x0000000000017941 */ /* 0x000fea0003800000 */
.L_x_121:
        /* <DEDUP_REMOVED lines=10> */
.L_x_124:
[----:B------:R-:W-:Y:S05]  /*4870*/  BSYNC B1 ;  /* 0x0000000000017941 */ /* 0x000fea0003800000 */
.L_x_123:
        /* <DEDUP_REMOVED lines=9> */
.L_x_126:
[----:B------:R-:W-:Y:S05]  /*4910*/  BSYNC B1 ;  /* 0x0000000000017941 */ /* 0x000fea0003800000 */
.L_x_125:
        /* <DEDUP_REMOVED lines=9> */
.L_x_128:
[----:B------:R-:W-:Y:S05]  /*49b0*/  BSYNC B1 ;  /* 0x0000000000017941 */ /* 0x000fea0003800000 */
.L_x_127:
        /* <DEDUP_REMOVED lines=10> */
.L_x_130:
[----:B------:R-:W-:Y:S05]  /*4a60*/  BSYNC B1 ;  /* 0x0000000000017941 */ /* 0x000fea0003800000 */
.L_x_129:
        /* <DEDUP_REMOVED lines=10> */
.L_x_132:
[----:B------:R-:W-:Y:S05]  /*4b10*/  BSYNC B1 ;  /* 0x0000000000017941 */ /* 0x000fea0003800000 */
.L_x_131:
        /* <DEDUP_REMOVED lines=9> */
.L_x_134:
[----:B------:R-:W-:Y:S05]  /*4bb0*/  BSYNC B1 ;  /* 0x0000000000017941 */ /* 0x000fea0003800000 */
.L_x_133:
        /* <DEDUP_REMOVED lines=9> */
.L_x_136:
[----:B------:R-:W-:Y:S05]  /*4c50*/  BSYNC B1 ;  /* 0x0000000000017941 */ /* 0x000fea0003800000 */
.L_x_135:
        /* <DEDUP_REMOVED lines=10> */
.L_x_138:
[----:B------:R-:W-:Y:S05]  /*4d00*/  BSYNC B1 ;  /* 0x0000000000017941 */ /* 0x000fea0003800000 */
.L_x_137:
        /* <DEDUP_REMOVED lines=10> */
.L_x_140:
[----:B------:R-:W-:Y:S05]  /*4db0*/  BSYNC B1 ;  /* 0x0000000000017941 */ /* 0x000fea0003800000 */
.L_x_139:
        /* <DEDUP_REMOVED lines=9> */
.L_x_142:
[----:B------:R-:W-:Y:S05]  /*4e50*/  BSYNC B1 ;  /* 0x0000000000017941 */ /* 0x000fea0003800000 */
.L_x_141:
        /* <DEDUP_REMOVED lines=9> */
.L_x_144:
[----:B------:R-:W-:Y:S05]  /*4ef0*/  BSYNC B1 ;  /* 0x0000000000017941 */ /* 0x000fea0003800000 */
.L_x_143:
        /* <DEDUP_REMOVED lines=10> */
.L_x_146:
[----:B------:R-:W-:Y:S05]  /*4fa0*/  BSYNC B1 ;  /* 0x0000000000017941 */ /* 0x000fea0003800000 */
.L_x_145:
        /* <DEDUP_REMOVED lines=10> */
.L_x_148:
[----:B------:R-:W-:Y:S05]  /*5050*/  BSYNC B1 ;  /* 0x0000000000017941 */ /* 0x000fea0003800000 */
.L_x_147:
        /* <DEDUP_REMOVED lines=9> */
.L_x_150:
[----:B------:R-:W-:Y:S05]  /*50f0*/  BSYNC B1 ;  /* 0x0000000000017941 */ /* 0x000fea0003800000 */
.L_x_149:
        /* <DEDUP_REMOVED lines=9> */
.L_x_152:
[----:B------:R-:W-:Y:S05]  /*5190*/  BSYNC B1 ;  /* 0x0000000000017941 */ /* 0x000fea0003800000 */
.L_x_151:
        /* <DEDUP_REMOVED lines=10> */
.L_x_154:
[----:B------:R-:W-:Y:S05]  /*5240*/  BSYNC B1 ;  /* 0x0000000000017941 */ /* 0x000fea0003800000 */
.L_x_153:
        /* <DEDUP_REMOVED lines=10> */
.L_x_156:
[----:B------:R-:W-:Y:S05]  /*52f0*/  BSYNC B1 ;  /* 0x0000000000017941 */ /* 0x000fea0003800000 */
.L_x_155:
[----:B0---45:R-:W-:Y:S01]  /*5300*/  IMAD.U32 R2, R15, 0x10000, RZ ;  /* 0x000100000f027824 */ /* 0x031fe200078e00ff */
        /* <DEDUP_REMOVED lines=8> */
.L_x_158:
[----:B------:R-:W-:Y:S05]  /*5390*/  BSYNC B1 ;  /* 0x0000000000017941 */ /* 0x000fea0003800000 */
.L_x_157:
[----:B0----5:R-:W-:Y:S01]  /*53a0*/  IMAD.U32 R2, R15, 0x10000, RZ ;  /* 0x000100000f027824 */ /* 0x021fe200078e00ff */
[----:B------:R-:W-:Y:S01]  /*53b0*/  ISETP.GT.AND P1, PT, R0, 0x8, P1 ;  /* 0x000000080000780c */ /* 0x000fe20000f24270 */
[----:B------:R-:W-:Y:S02]  /*53c0*/  BSSY B1, `(.L_x_159) ;  /* 0x000000a000017945 */ /* 0x000fe40003800000 */
[----:B------:R-:W-:Y:S01]  /*53d0*/  FMUL R3, R2, R89 ;  /* 0x0000005902037220 */ /* 0x000fe20000400000 */
[----:B------:R-:W-:-:S03]  /*53e0*/  @P0 IMAD.MOV.U32 R2, RZ, RZ, R8 ;  /* 0x000000ffff020224 */ /* 0x000fc600078e0008 */
[----:B------:R-:W-:-:S05]  /*53f0*/  FFMA R3, R86, R88, R3 ;  /* 0x0000005856037223 */ /* 0x000fca0000000003 */
[----:B------:R-:W-:-:S04]  /*5400*/  F2FP.BF16.F32.PACK_AB R3, RZ, R3 ;  /* 0x00000003ff03723e */ /* 0x000fc800000010ff */
[----:B------:R-:W-:Y:S01]  /*5410*/  PRMT R6, R3, 0x7610, R6 ;  /* 0x0000761003067816 */ /* 0x000fe20000000006 */
[----:B------:R-:W-:-:S05]  /*5420*/  @P0 IMAD.MOV.U32 R3, RZ, RZ, R9 ;  /* 0x000000ffff030224 */ /* 0x000fca00078e0009 */
[----:B------:R0:W-:Y:S01]  /*5430*/  @P0 STG.E.U16 desc[UR54][R2.64+0xf0], R6 ;  /* 0x0000f00602000986 */ /* 0x0001e2000c101536 */
[----:B------:R-:W-:Y:S05]  /*5440*/  @!P1 BRA `(.L_x_160) ;  /* 0x0000000000049947 */ /* 0x000fea0003800000 */
[----:B------:R0:W5:Y:S02]  /*5450*/  LDG.E.LTC128B.U16 R15, desc[UR54][R4.64+0xf2] ;  /* 0x0000f236040f7981 */ /* 0x000164000c1e1520 */
.L_x_160:
[----:B------:R-:W-:Y:S05]  /*5460*/  BSYNC B1 ;  /* 0x0000000000017941 */ /* 0x000fea0003800000 */
.L_x_159:
[----:B------:R-:W-:Y:S05]  /*5470*/  @!P1 BRA `(.L_x_161) ;  /* 0x0000001000b09947 */ /* 0x000fea0003800000 */
[----:B-----5:R-:W-:-:S04]  /*5480*/  IMAD.U32 R0, R15, 0x10000, RZ ;  /* 0x000100000f007824 */ /* 0x020fc800078e00ff */
[----:B------:R-:W-:-:S04]  /*5490*/  FMUL R0, R0, R89 ;  /* 0x0000005900007220 */ /* 0x000fc80000400000 */
[----:B------:R-:W-:-:S05]  /*54a0*/  FFMA R0, R87, R88, R0 ;  /* 0x0000005857007223 */ /* 0x000fca0000000000 */
[----:B------:R-:W-:-:S05]  /*54b0*/  F2FP.BF16.F32.PACK_AB R0, RZ, R0 ;  /* 0x00000000ff00723e */ /* 0x000fca00000010ff */
[----:B------:R0:W-:Y:S01]  /*54c0*/  STG.E.U16 desc[UR54][R8.64+0xf2], R0 ;  /* 0x0000f20008007986 */ /* 0x0001e2000c101536 */
[----:B------:R-:W-:Y:S05]  /*54d0*/  BRA `(.L_x_161) ;  /* 0x0000001000987947 */ /* 0x000fea0003800000 */
.L_x_36:
[----:B------:R-:W-:Y:S01]  /*54e0*/  ISETP.GT.AND P3, PT, R14, 0x1, PT ;  /* 0x000000010e00780c */ /* 0x000fe20003f64270 */
[----:B------:R-:W-:Y:S01]  /*54f0*/  ULDC.64 UR4, c[0x0][0x5c0] ;  /* 0x0001700000047ab9 */ /* 0x000fe20000000a00 */
[-C--:B------:R-:W-:Y:S01]  /*5500*/  FMUL R24, R24, R88.reuse ;  /* 0x0000005818187220 */ /* 0x080fe20000400000 */
[-C--:B------:R-:W-:Y:S01]  /*5510*/  FMUL R25, R25, R88.reuse ;  /* 0x0000005819197220 */ /* 0x080fe20000400000 */
[----:B------:R-:W-:Y:S01]  /*5520*/  ISETP.GT.AND P1, PT, R0, RZ, P3 ;  /* 0x000000ff0000720c */ /* 0x000fe20001f24270 */
[-C--:B------:R-:W-:Y:S01]  /*5530*/  FMUL R26, R26, R88.reuse ;  /* 0x000000581a1a7220 */ /* 0x080fe20000400000 */
[----:B------:R-:W-:Y:S01]  /*5540*/  LEA R2, P4, R102, UR4, 0x1 ;  /* 0x0000000466027c11 */ /* 0x000fe2000f8808ff */
[----:B------:R-:W-:Y:S01]  /*5550*/  FMUL R27, R27, R88 ;  /* 0x000000581b1b7220 */ /* 0x000fe20000400000 */
[----:B------:R-:W-:Y:S01]  /*5560*/  F2FP.BF16.F32.PACK_AB R24, RZ, R24 ;  /* 0x00000018ff18723e */ /* 0x000fe200000010ff */
[-C--:B------:R-:W-:Y:S01]  /*5570*/  FMUL R28, R28, R88.reuse ;  /* 0x000000581c1c7220 */ /* 0x080fe20000400000 */
[----:B------:R-:W-:Y:S01]  /*5580*/  LEA.HI.X R3, R102, UR5, R7, 0x1, P4 ;  /* 0x0000000566037c11 */ /* 0x000fe2000a0f0c07 */
[-C--:B------:R-:W-:Y:S01]  /*5590*/  FMUL R29, R29, R88.reuse ;  /* 0x000000581d1d7220 */ /* 0x080fe20000400000 */
[----:B------:R-:W-:Y:S01]  /*55a0*/  F2FP.BF16.F32.PACK_AB R25, RZ, R25 ;  /* 0x00000019ff19723e */ /* 0x000fe200000010ff */
[-C--:B------:R-:W-:Y:S01]  /*55b0*/  FMUL R30, R30, R88.reuse ;  /* 0x000000581e1e7220 */ /* 0x080fe20000400000 */
[----:B------:R-:W-:Y:S01]  /*55c0*/  SHF.L.U64.HI R5, R95, 0x1, R94 ;  /* 0x000000015f057819 */ /* 0x000fe2000001025e */
[----:B------:R-:W-:Y:S01]  /*55d0*/  @P2 STG.E.U16 desc[UR54][R2.64], R24 ;  /* 0x0000001802002986 */ /* 0x000fe2000c101536 */
[----:B------:R-:W-:Y:S01]  /*55e0*/  ISETP.GT.AND P2, PT, R0, 0x8, P0 ;  /* 0x000000080000780c */ /* 0x000fe20000744270 */
[----:B------:R-:W-:Y:S01]  /*55f0*/  FMUL R31, R31, R88 ;  /* 0x000000581f1f7220 */ /* 0x000fe20000400000 */
[----:B------:R-:W-:Y:S01]  /*5600*/  LEA R4, P5, R95, R2, 0x1 ;  /* 0x000000025f047211 */ /* 0x000fe200078a08ff */
[----:B------:R-:W-:Y:S01]  /*5610*/  @P1 STG.E.U16 desc[UR54][R2.64+0x2], R25 ;  /* 0x0000021902001986 */ /* 0x000fe2000c101536 */
[----:B------:R-:W-:Y:S01]  /*5620*/  ISETP.GT.AND P1, PT, R14, 0x8, PT ;  /* 0x000000080e00780c */ /* 0x000fe20003f24270 */
[-C--:B------:R-:W-:Y:S01]  /*5630*/  FMUL R32, R32, R88.reuse ;  /* 0x0000005820207220 */ /* 0x080fe20000400000 */
[----:B------:R-:W-:Y:S01]  /*5640*/  ISETP.GT.AND P3, PT, R0, 0x8, P3 ;  /* 0x000000080000780c */ /* 0x000fe20001f64270 */
[----:B------:R-:W-:Y:S01]  /*5650*/  IMAD.X R5, R5, 0x1, R3, P5 ;  /* 0x0000000105057824 */ /* 0x000fe200028e0603 */
[----:B------:R-:W-:Y:S01]  /*5660*/  ISETP.GT.AND P0, PT, R14, 0x9, PT ;  /* 0x000000090e00780c */ /* 0x000fe20003f04270 */
[-C--:B------:R-:W-:Y:S01]  /*5670*/  FMUL R33, R33, R88.reuse ;  /* 0x0000005821217220 */ /* 0x080fe20000400000 */
[----:B------:R-:W-:Y:S01]  /*5680*/  ISETP.GT.AND P4, PT, R0, RZ, P1 ;  /* 0x000000ff0000720c */ /* 0x000fe20000f84270 */
[-C--:B------:R-:W-:Y:S01]  /*5690*/  FMUL R34, R34, R88.reuse ;  /* 0x0000005822227220 */ /* 0x080fe20000400000 */
[----:B------:R-:W-:Y:S01]  /*56a0*/  ISETP.GT.AND P5, PT, R0, RZ, P0 ;  /* 0x000000ff0000720c */ /* 0x000fe200007a4270 */
[----:B------:R-:W-:Y:S01]  /*56b0*/  FMUL R35, R35, R88 ;  /* 0x0000005823237220 */ /* 0x000fe20000400000 */
[----:B------:R-:W-:Y:S01]  /*56c0*/  F2FP.BF16.F32.PACK_AB R26, RZ, R26 ;  /* 0x0000001aff1a723e */ /* 0x000fe200000010ff */
[-C--:B------:R-:W-:Y:S01]  /*56d0*/  FMUL R36, R36, R88.reuse ;  /* 0x0000005824247220 */ /* 0x080fe20000400000 */
[----:B------:R-:W-:Y:S01]  /*56e0*/  F2FP.BF16.F32.PACK_AB R27, RZ, R27 ;  /* 0x0000001bff1b723e */ /* 0x000fe200000010ff */
[----:B------:R-:W-:Y:S01]  /*56f0*/  FMUL R37, R37, R88 ;  /* 0x0000005825257220 */ /* 0x000fe20000400000 */
[----:B------:R-:W-:Y:S01]  /*5700*/  F2FP.BF16.F32.PACK_AB R28, RZ, R28 ;  /* 0x0000001cff1c723e */ /* 0x000fe200000010ff */
[----:B------:R-:W-:Y:S01]  /*5710*/  @P2 STG.E.U16 desc[UR54][R4.64], R26 ;  /* 0x0000001a04002986 */ /* 0x000fe2000c101536 */
[----:B------:R-:W-:Y:S01]  /*5720*/  ISETP.GT.AND P1, PT, R0, 0x8, P1 ;  /* 0x000000080000780c */ /* 0x000fe20000f24270 */
[-C--:B------:R-:W-:Y:S01]  /*5730*/  FMUL R38, R38, R88.reuse ;  /* 0x0000005826267220 */ /* 0x080fe20000400000 */
[----:B------:R-:W-:Y:S01]  /*5740*/  F2FP.BF16.F32.PACK_AB R29, RZ, R29 ;  /* 0x0000001dff1d723e */ /* 0x000fe200000010ff */
[----:B------:R-:W-:Y:S01]  /*5750*/  @P3 STG.E.U16 desc[UR54][R4.64+0x2], R27 ;  /* 0x0000021b04003986 */ /* 0x000fe2000c101536 */
[----:B------:R-:W-:Y:S01]  /*5760*/  ISETP.GT.AND P3, PT, R14, 0x10, PT ;  /* 0x000000100e00780c */ /* 0x000fe20003f64270 */
[-C--:B------:R-:W-:Y:S01]  /*5770*/  FMUL R39, R39, R88.reuse ;  /* 0x0000005827277220 */ /* 0x080fe20000400000 */
[----:B------:R-:W-:Y:S01]  /*5780*/  ISETP.GT.AND P2, PT, R0, 0x8, P0 ;  /* 0x000000080000780c */ /* 0x000fe20000744270 */
[----:B------:R-:W-:Y:S01]  /*5790*/  @P4 STG.E.U16 desc[UR54][R2.64+0x10], R28 ;  /* 0x0000101c02004986 */ /* 0x000fe2000c101536 */
[----:B------:R-:W-:Y:S01]  /*57a0*/  ISETP.GT.AND P0, PT, R14, 0x11, PT ;  /* 0x000000110e00780c */ /* 0x000fe20003f04270 */
[-C--:B------:R-:W-:Y:S01]  /*57b0*/  FMUL R40, R40, R88.reuse ;  /* 0x0000005828287220 */ /* 0x080fe20000400000 */
[C---:B------:R-:W-:Y:S01]  /*57c0*/  ISETP.GT.AND P4, PT, R0.reuse, RZ, P3 ;  /* 0x000000ff0000720c */ /* 0x040fe20001f84270 */
[----:B------:R-:W-:Y:S01]  /*57d0*/  @P5 STG.E.U16 desc[UR54][R2.64+0x12], R29 ;  /* 0x0000121d02005986 */ /* 0x000fe2000c101536 */
        /* <DEDUP_REMOVED lines=153> */
[----:B------:R-:W-:Y:S01]  /*6170*/  FMUL R87, R87, R88 ;  /* 0x0000005857577220 */ /* 0x000fe20000400000 */
[----:B------:R-:W-:Y:S01]  /*6180*/  ISETP.GT.AND P2, PT, R0, 0x8, P0 ;  /* 0x000000080000780c */ /* 0x000fe20000744270 */
[----:B------:R-:W-:Y:S01]  /*6190*/  @P4 STG.E.U16 desc[UR54][R2.64+0x90], R60 ;  /* 0x0000903c02004986 */ /* 0x000fe2000c101536 */
[----:B------:R-:W-:-:S02]  /*61a0*/  ISETP.GT.AND P0, PT, R14, 0x51, PT ;  /* 0x000000510e00780c */ /* 0x000fc40003f04270 */
[C---:B------:R-:W-:Y:S01]  /*61b0*/  ISETP.GT.AND P4, PT, R0.reuse, RZ, P3 ;  /* 0x000000ff0000720c */ /* 0x040fe20001f84270 */
[----:B------:R-:W-:Y:S01]  /*61c0*/  @P5 STG.E.U16 desc[UR54][R2.64+0x92], R61 ;  /* 0x0000923d02005986 */ /* 0x000fe2000c101536 */
[C---:B------:R-:W-:Y:S02]  /*61d0*/  ISETP.GT.AND P5, PT, R0.reuse, RZ, P0 ;  /* 0x000000ff0000720c */ /* 0x040fe400007a4270 */
[----:B------:R-:W-:Y:S02]  /*61e0*/  F2FP.BF16.F32.PACK_AB R62, RZ, R62 ;  /* 0x0000003eff3e723e */ /* 0x000fe400000010ff */
[----:B------:R-:W-:Y:S02]  /*61f0*/  F2FP.BF16.F32.PACK_AB R63, RZ, R63 ;  /* 0x0000003fff3f723e */ /* 0x000fe400000010ff */
[----:B------:R-:W-:Y:S01]  /*6200*/  F2FP.BF16.F32.PACK_AB R64, RZ, R64 ;  /* 0x00000040ff40723e */ /* 0x000fe200000010ff */
[----:B------:R-:W-:Y:S01]  /*6210*/  @P1 STG.E.U16 desc[UR54][R4.64+0x90], R62 ;  /* 0x0000903e04001986 */ /* 0x000fe2000c101536 */
[----:B------:R-:W-:-:S02]  /*6220*/  ISETP.GT.AND P1, PT, R0, 0x8, P3 ;  /* 0x000000080000780c */ /* 0x000fc40001f24270 */
[----:B------:R-:W-:Y:S01]  /*6230*/  F2FP.BF16.F32.PACK_AB R65, RZ, R65 ;  /* 0x00000041ff41723e */ /* 0x000fe200000010ff */
[----:B------:R-:W-:Y:S01]  /*6240*/  @P2 STG.E.U16 desc[UR54][R4.64+0x92], R63 ;  /* 0x0000923f04002986 */ /* 0x000fe2000c101536 */
[----:B------:R-:W-:Y:S02]  /*6250*/  ISETP.GT.AND P2, PT, R14, 0x58, PT ;  /* 0x000000580e00780c */ /* 0x000fe40003f44270 */
[----:B------:R-:W-:Y:S01]  /*6260*/  ISETP.GT.AND P0, PT, R0, 0x8, P0 ;  /* 0x000000080000780c */ /* 0x000fe20000704270 */
[----:B------:R-:W-:Y:S01]  /*6270*/  @P4 STG.E.U16 desc[UR54][R2.64+0xa0], R64 ;  /* 0x0000a04002004986 */ /* 0x000fe2000c101536 */
[----:B------:R-:W-:Y:S02]  /*6280*/  ISETP.GT.AND P3, PT, R14, 0x59, PT ;  /* 0x000000590e00780c */ /* 0x000fe40003f64270 */
[C---:B------:R-:W-:Y:S01]  /*6290*/  ISETP.GT.AND P4, PT, R0.reuse, RZ, P2 ;  /* 0x000000ff0000720c */ /* 0x040fe20001784270 */
[----:B------:R-:W-:Y:S01]  /*62a0*/  @P5 STG.E.U16 desc[UR54][R2.64+0xa2], R65 ;  /* 0x0000a24102005986 */ /* 0x000fe2000c101536 */
[----:B------:R-:W-:-:S02]  /*62b0*/  ISETP.GT.AND P5, PT, R0, RZ, P3 ;  /* 0x000000ff0000720c */ /* 0x000fc40001fa4270 */
[----:B------:R-:W-:Y:S02]  /*62c0*/  F2FP.BF16.F32.PACK_AB R66, RZ, R66 ;  /* 0x00000042ff42723e */ /* 0x000fe400000010ff */
[----:B------:R-:W-:Y:S02]  /*62d0*/  F2FP.BF16.F32.PACK_AB R67, RZ, R67 ;  /* 0x00000043ff43723e */ /* 0x000fe400000010ff */
[----:B------:R-:W-:Y:S01]  /*62e0*/  F2FP.BF16.F32.PACK_AB R68, RZ, R68 ;  /* 0x00000044ff44723e */ /* 0x000fe200000010ff */
[----:B------:R-:W-:Y:S01]  /*62f0*/  @P1 STG.E.U16 desc[UR54][R4.64+0xa0], R66 ;  /* 0x0000a04204001986 */ /* 0x000fe2000c101536 */
[C---:B------:R-:W-:Y:S02]  /*6300*/  ISETP.GT.AND P1, PT, R0.reuse, 0x8, P2 ;  /* 0x000000080000780c */ /* 0x040fe40001724270 */
[----:B------:R-:W-:Y:S01]  /*6310*/  F2FP.BF16.F32.PACK_AB R69, RZ, R69 ;  /* 0x00000045ff45723e */ /* 0x000fe200000010ff */
[----:B------:R-:W-:Y:S01]  /*6320*/  @P0 STG.E.U16 desc[UR54][R4.64+0xa2], R67 ;  /* 0x0000a24304000986 */ /* 0x000fe2000c101536 */
[----:B------:R-:W-:-:S02]  /*6330*/  ISETP.GT.AND P2, PT, R0, 0x8, P3 ;  /* 0x000000080000780c */ /* 0x000fc40001f44270 */
[C---:B------:R-:W-:Y:S01]  /*6340*/  ISETP.GT.AND P3, PT, R14.reuse, 0x60, PT ;  /* 0x000000600e00780c */ /* 0x040fe20003f64270 */
[----:B------:R-:W-:Y:S01]  /*6350*/  @P4 STG.E.U16 desc[UR54][R2.64+0xb0], R68 ;  /* 0x0000b04402004986 */ /* 0x000fe2000c101536 */
[----:B------:R-:W-:Y:S02]  /*6360*/  ISETP.GT.AND P0, PT, R14, 0x61, PT ;  /* 0x000000610e00780c */ /* 0x000fe40003f04270 */
[C---:B------:R-:W-:Y:S01]  /*6370*/  ISETP.GT.AND P4, PT, R0.reuse, RZ, P3 ;  /* 0x000000ff0000720c */ /* 0x040fe20001f84270 */
[----:B------:R-:W-:Y:S01]  /*6380*/  @P5 STG.E.U16 desc[UR54][R2.64+0xb2], R69 ;  /* 0x0000b24502005986 */ /* 0x000fe2000c101536 */
[----:B------:R-:W-:Y:S02]  /*6390*/  ISETP.GT.AND P5, PT, R0, RZ, P0 ;  /* 0x000000ff0000720c */ /* 0x000fe400007a4270 */
[----:B------:R-:W-:Y:S02]  /*63a0*/  F2FP.BF16.F32.PACK_AB R70, RZ, R70 ;  /* 0x00000046ff46723e */ /* 0x000fe400000010ff */
[----:B------:R-:W-:-:S02]  /*63b0*/  F2FP.BF16.F32.PACK_AB R71, RZ, R71 ;  /* 0x00000047ff47723e */ /* 0x000fc400000010ff */
[----:B------:R-:W-:Y:S01]  /*63c0*/  F2FP.BF16.F32.PACK_AB R72, RZ, R72 ;  /* 0x00000048ff48723e */ /* 0x000fe200000010ff */
[----:B------:R-:W-:Y:S01]  /*63d0*/  @P1 STG.E.U16 desc[UR54][R4.64+0xb0], R70 ;  /* 0x0000b04604001986 */ /* 0x000fe2000c101536 */
[----:B------:R-:W-:Y:S02]  /*63e0*/  F2FP.BF16.F32.PACK_AB R73, RZ, R73 ;  /* 0x00000049ff49723e */ /* 0x000fe400000010ff */
[C---:B------:R-:W-:Y:S01]  /*63f0*/  ISETP.GT.AND P1, PT, R0.reuse, 0x8, P3 ;  /* 0x000000080000780c */ /* 0x040fe20001f24270 */
[----:B------:R-:W-:Y:S01]  /*6400*/  @P2 STG.E.U16 desc[UR54][R4.64+0xb2], R71 ;  /* 0x0000b24704002986 */ /* 0x000fe2000c101536 */
[----:B------:R-:W-:Y:S02]  /*6410*/  ISETP.GT.AND P0, PT, R0, 0x8, P0 ;  /* 0x000000080000780c */ /* 0x000fe40000704270 */
[----:B------:R-:W-:Y:S01]  /*6420*/  F2FP.BF16.F32.PACK_AB R74, RZ, R74 ;  /* 0x0000004aff4a723e */ /* 0x000fe200000010ff */
[----:B------:R-:W-:Y:S01]  /*6430*/  @P4 STG.E.U16 desc[UR54][R2.64+0xc0], R72 ;  /* 0x0000c04802004986 */ /* 0x000fe2000c101536 */
[----:B------:R-:W-:-:S02]  /*6440*/  ISETP.GT.AND P4, PT, R14, 0x68, PT ;  /* 0x000000680e00780c */ /* 0x000fc40003f84270 */
[----:B------:R-:W-:Y:S01]  /*6450*/  F2FP.BF16.F32.PACK_AB R75, RZ, R75 ;  /* 0x0000004bff4b723e */ /* 0x000fe200000010ff */
[----:B------:R-:W-:Y:S01]  /*6460*/  @P5 STG.E.U16 desc[UR54][R2.64+0xc2], R73 ;  /* 0x0000c24902005986 */ /* 0x000fe2000c101536 */
[----:B------:R-:W-:Y:S02]  /*6470*/  ISETP.GT.AND P5, PT, R14, 0x69, PT ;  /* 0x000000690e00780c */ /* 0x000fe40003fa4270 */
[C---:B------:R-:W-:Y:S01]  /*6480*/  ISETP.GT.AND P2, PT, R0.reuse, RZ, P4 ;  /* 0x000000ff0000720c */ /* 0x040fe20002744270 */
[----:B------:R-:W-:Y:S01]  /*6490*/  @P1 STG.E.U16 desc[UR54][R4.64+0xc0], R74 ;  /* 0x0000c04a04001986 */ /* 0x000fe2000c101536 */
[----:B------:R-:W-:Y:S02]  /*64a0*/  ISETP.GT.AND P6, PT, R0, RZ, P5 ;  /* 0x000000ff0000720c */ /* 0x000fe40002fc4270 */
[----:B------:R-:W-:Y:S01]  /*64b0*/  F2FP.BF16.F32.PACK_AB R76, RZ, R76 ;  /* 0x0000004cff4c723e */ /* 0x000fe200000010ff */
[----:B------:R-:W-:Y:S01]  /*64c0*/  @P0 STG.E.U16 desc[UR54][R4.64+0xc2], R75 ;  /* 0x0000c24b04000986 */ /* 0x000fe2000c101536 */
[----:B------:R-:W-:-:S02]  /*64d0*/  F2FP.BF16.F32.PACK_AB R77, RZ, R77 ;  /* 0x0000004dff4d723e */ /* 0x000fc400000010ff */
[----:B------:R-:W-:Y:S02]  /*64e0*/  ISETP.GT.AND P3, PT, R14, 0x70, PT ;  /* 0x000000700e00780c */ /* 0x000fe40003f64270 */
[----:B------:R-:W-:Y:S02]  /*64f0*/  ISETP.GT.AND P4, PT, R0, 0x8, P4 ;  /* 0x000000080000780c */ /* 0x000fe40002784270 */
[----:B------:R-:W-:Y:S01]  /*6500*/  F2FP.BF16.F32.PACK_AB R78, RZ, R78 ;  /* 0x0000004eff4e723e */ /* 0x000fe200000010ff */
[----:B------:R-:W-:Y:S01]  /*6510*/  @P2 STG.E.U16 desc[UR54][R2.64+0xd0], R76 ;  /* 0x0000d04c02002986 */ /* 0x000fe2000c101536 */
[----:B------:R-:W-:Y:S02]  /*6520*/  ISETP.GT.AND P2, PT, R14, 0x71, PT ;  /* 0x000000710e00780c */ /* 0x000fe40003f44270 */
[----:B------:R-:W-:Y:S01]  /*6530*/  F2FP.BF16.F32.PACK_AB R79, RZ, R79 ;  /* 0x0000004fff4f723e */ /* 0x000fe200000010ff */
[----:B------:R-:W-:Y:S01]  /*6540*/  @P6 STG.E.U16 desc[UR54][R2.64+0xd2], R77 ;  /* 0x0000d24d02006986 */ /* 0x000fe2000c101536 */
[----:B------:R-:W-:-:S02]  /*6550*/  ISETP.GT.AND P6, PT, R0, 0x8, P5 ;  /* 0x000000080000780c */ /* 0x000fc40002fc4270 */
[----:B------:R-:W-:Y:S02]  /*6560*/  ISETP.GT.AND P5, PT, R0, RZ, P3 ;  /* 0x000000ff0000720c */ /* 0x000fe40001fa4270 */
[----:B------:R-:W-:Y:S01]  /*6570*/  F2FP.BF16.F32.PACK_AB R80, RZ, R80 ;  /* 0x00000050ff50723e */ /* 0x000fe200000010ff */
[----:B------:R-:W-:Y:S01]  /*6580*/  @P4 STG.E.U16 desc[UR54][R4.64+0xd0], R78 ;  /* 0x0000d04e04004986 */ /* 0x000fe2000c101536 */
[C---:B------:R-:W-:Y:S02]  /*6590*/  ISETP.GT.AND P1, PT, R14.reuse, 0x78, PT ;  /* 0x000000780e00780c */ /* 0x040fe40003f24270 */
[----:B------:R-:W-:Y:S02]  /*65a0*/  ISETP.GT.AND P0, PT, R14, 0x79, PT ;  /* 0x000000790e00780c */ /* 0x000fe40003f04270 */
[C---:B------:R-:W-:Y:S02]  /*65b0*/  ISETP.GT.AND P4, PT, R0.reuse, RZ, P2 ;  /* 0x000000ff0000720c */ /* 0x040fe40001784270 */
[C---:B------:R-:W-:Y:S01]  /*65c0*/  ISETP.GT.AND P3, PT, R0.reuse, 0x8, P3 ;  /* 0x000000080000780c */ /* 0x040fe20001f64270 */
[----:B------:R-:W-:Y:S01]  /*65d0*/  @P6 STG.E.U16 desc[UR54][R4.64+0xd2], R79 ;  /* 0x0000d24f04006986 */ /* 0x000fe2000c101536 */
[----:B------:R-:W-:-:S02]  /*65e0*/  ISETP.GT.AND P2, PT, R0, 0x8, P2 ;  /* 0x000000080000780c */ /* 0x000fc40001744270 */
[C---:B------:R-:W-:Y:S01]  /*65f0*/  ISETP.GT.AND P6, PT, R0.reuse, RZ, P0 ;  /* 0x000000ff0000720c */ /* 0x040fe200007c4270 */
[----:B------:R-:W-:Y:S01]  /*6600*/  @P5 STG.E.U16 desc[UR54][R2.64+0xe0], R80 ;  /* 0x0000e05002005986 */ /* 0x000fe2000c101536 */
[C---:B------:R-:W-:Y:S02]  /*6610*/  ISETP.GT.AND P5, PT, R0.reuse, RZ, P1 ;  /* 0x000000ff0000720c */ /* 0x040fe40000fa4270 */
[C---:B------:R-:W-:Y:S02]  /*6620*/  ISETP.GT.AND P1, PT, R0.reuse, 0x8, P1 ;  /* 0x000000080000780c */ /* 0x040fe40000f24270 */
[----:B------:R-:W-:Y:S02]  /*6630*/  F2FP.BF16.F32.PACK_AB R81, RZ, R81 ;  /* 0x00000051ff51723e */ /* 0x000fe400000010ff */
[----:B------:R-:W-:Y:S02]  /*6640*/  F2FP.BF16.F32.PACK_AB R82, RZ, R82 ;  /* 0x00000052ff52723e */ /* 0x000fe400000010ff */
[----:B------:R-:W-:Y:S01]  /*6650*/  F2FP.BF16.F32.PACK_AB R83, RZ, R83 ;  /* 0x00000053ff53723e */ /* 0x000fe200000010ff */
[----:B------:R-:W-:Y:S01]  /*6660*/  @P4 STG.E.U16 desc[UR54][R2.64+0xe2], R81 ;  /* 0x0000e25102004986 */ /* 0x000fe2000c101536 */
[----:B------:R-:W-:-:S02]  /*6670*/  ISETP.GT.AND P0, PT, R0, 0x8, P0 ;  /* 0x000000080000780c */ /* 0x000fc40000704270 */
[----:B------:R-:W-:Y:S01]  /*6680*/  F2FP.BF16.F32.PACK_AB R84, RZ, R84 ;  /* 0x00000054ff54723e */ /* 0x000fe200000010ff */
[----:B------:R-:W-:Y:S01]  /*6690*/  @P3 STG.E.U16 desc[UR54][R4.64+0xe0], R82 ;  /* 0x0000e05204003986 */ /* 0x000fe2000c101536 */
[----:B------:R-:W-:Y:S02]  /*66a0*/  F2FP.BF16.F32.PACK_AB R85, RZ, R85 ;  /* 0x00000055ff55723e */ /* 0x000fe400000010ff */
[----:B------:R-:W-:Y:S01]  /*66b0*/  F2FP.BF16.F32.PACK_AB R86, RZ, R86 ;  /* 0x00000056ff56723e */ /* 0x000fe200000010ff */
[----:B------:R-:W-:Y:S01]  /*66c0*/  @P2 STG.E.U16 desc[UR54][R4.64+0xe2], R83 ;  /* 0x0000e25304002986 */ /* 0x000fe2000c101536 */
[----:B------:R-:W-:-:S03]  /*66d0*/  F2FP.BF16.F32.PACK_AB R87, RZ, R87 ;  /* 0x00000057ff57723e */ /* 0x000fc600000010ff */
[----:B------:R-:W-:Y:S04]  /*66e0*/  @P5 STG.E.U16 desc[UR54][R2.64+0xf0], R84 ;  /* 0x0000f05402005986 */ /* 0x000fe8000c101536 */
[----:B------:R0:W-:Y:S02]  /*66f0*/  @P6 STG.E.U16 desc[UR54][R2.64+0xf2], R85 ;  /* 0x0000f25502006986 */ /* 0x0001e4000c101536 */
[----:B0-----:R-:W-:Y:S02]  /*6700*/  @P1 IMAD.MOV.U32 R2, RZ, RZ, R4 ;  /* 0x000000ffff021224 */ /* 0x001fe400078e0004 */
[----:B------:R-:W-:-:S05]  /*6710*/  @P1 IMAD.MOV.U32 R3, RZ, RZ, R5 ;  /* 0x000000ffff031224 */ /* 0x000fca00078e0005 */
[----:B------:R0:W-:Y:S04]  /*6720*/  @P1 STG.E.U16 desc[UR54][R2.64+0xf0], R86 ;  /* 0x0000f05602001986 */ /* 0x0001e8000c101536 */
[----:B------:R0:W-:Y:S02]  /*6730*/  @P0 STG.E.U16 desc[UR54][R4.64+0xf2], R87 ;  /* 0x0000f25704000986 */ /* 0x0001e4000c101536 */
.L_x_161:
[----:B------:R-:W-:Y:S05]  /*6740*/  BSYNC B0 ;  /* 0x0000000000007941 */ /* 0x000fea0003800000 */
.L_x_35:
[----:B0-----:R-:W-:Y:S01]  /*6750*/  IMAD.U32 R2, RZ, RZ, UR52 ;  /* 0x00000034ff027e24 */ /* 0x001fe2000f8e00ff */
[----:B------:R-:W-:Y:S01]  /*6760*/  ULDC.64 UR4, c[0x0][0x650] ;  /* 0x0001940000047ab9 */ /* 0x000fe20000000a00 */
[----:B------:R-:W-:Y:S01]  /*6770*/  IMAD.U32 R3, RZ, RZ, UR53 ;  /* 0x00000035ff037e24 */ /* 0x000fe2000f8e00ff */
[----:B------:R0:W-:Y:S01]  /*6780*/  SYNCS.ARRIVE.TRANS64.A1T0 RZ, [R98+UR50], RZ ;  /* 0x000000ff62ff79a7 */ /* 0x0001e20008100032 */
[----:B------:R-:W-:Y:S01]  /*6790*/  PRMT R0, RZ, 0x7610, R0 ;  /* 0x00007610ff007816 */ /* 0x000fe20000000000 */
[----:B------:R-:W-:Y:S01]  /*67a0*/  IMAD.MOV.U32 R18, RZ, RZ, -0x1 ;  /* 0xffffffffff127424 */ /* 0x000fe200078e00ff */
[----:B------:R-:W-:Y:S01]  /*67b0*/  LEA R16, P0, R2, R16, 0x1 ;  /* 0x0000001002107211 */ /* 0x000fe200078008ff */
[----:B------:R-:W-:Y:S02]  /*67c0*/  IMAD.MOV.U32 R2, RZ, RZ, -0x1 ;  /* 0xffffffffff027424 */ /* 0x000fe400078e00ff */
[----:B------:R-:W-:Y:S01]  /*67d0*/  IMAD.MOV.U32 R19, RZ, RZ, -0x1 ;  /* 0xffffffffff137424 */ /* 0x000fe200078e00ff */
[----:B------:R-:W-:-:S02]  /*67e0*/  IADD3.X R17, R17, UR41, RZ, P0, !PT ;  /* 0x0000002911117c10 */ /* 0x000fc400087fe4ff */
[----:B------:R-:W-:-:S04]  /*67f0*/  ISETP.GE.U32.AND P0, PT, R16, UR4, PT ;  /* 0x0000000410007c0c */ /* 0x000fc8000bf06070 */
[----:B------:R-:W-:-:S13]  /*6800*/  ISETP.GE.U32.AND.EX P0, PT, R17, UR5, PT, P0 ;  /* 0x0000000511007c0c */ /* 0x000fda000bf06100 */
[----:B0-----:R-:W-:Y:S05]  /*6810*/  @P0 BRA `(.L_x_162) ;  /* 0x0000000400700947 */ /* 0x001fea0003800000 */
[----:B------:R-:W0:Y:S01]  /*6820*/  S2UR UR7, SR_CTAID.X ;  /* 0x00000000000779c3 */ /* 0x000e220000002500 */
[----:B------:R-:W-:Y:S01]  /*6830*/  ULDC.64 UR4, c[0x0][0x628] ;  /* 0x00018a0000047ab9 */ /* 0x000fe20000000a00 */
[----:B------:R-:W-:Y:S01]  /*6840*/  ULDC UR6, c[0x0][0x150] ;  /* 0x0000540000067ab9 */ /* 0x000fe20000000800 */
[----:B------:R-:W-:Y:S01]  /*6850*/  ISETP.NE.U32.AND P0, PT, RZ, UR4, PT ;  /* 0x00000004ff007c0c */ /* 0x000fe2000bf05070 */
[----:B------:R-:W-:Y:S01]  /*6860*/  ULDC UR15, c[0x0][0x630] ;  /* 0x00018c00000f7ab9 */ /* 0x000fe20000000800 */
[C---:B------:R-:W-:Y:S02]  /*6870*/  R2UR UR17, R16.reuse ;  /* 0x00000000101172ca */ /* 0x040fe400000e0000 */
[----:B------:R-:W-:Y:S01]  /*6880*/  ISETP.NE.AND.EX P0, PT, RZ, UR5, PT, P0 ;  /* 0x00000005ff007c0c */ /* 0x000fe2000bf05300 */
[----:B------:R-:W1:Y:S01]  /*6890*/  S2UR UR16, SR_CTAID.Y ;  /* 0x00000000001079c3 */ /* 0x000e620000002600 */
[----:B------:R-:W-:Y:S02]  /*68a0*/  R2UR UR12, R16 ;  /* 0x00000000100c72ca */ /* 0x000fe400000e0000 */
[----:B------:R-:W-:-:S02]  /*68b0*/  R2UR UR13, R17 ;  /* 0x00000000110d72ca */ /* 0x000fc400000e0000 */
[----:B0-----:R-:W-:-:S05]  /*68c0*/  I2FP.F32.U32 R0, UR7 ;  /* 0x0000000700007c45 */ /* 0x001fca0008201000 */
[----:B------:R-:W-:Y:S01]  /*68d0*/  FMUL R0, R0, UR6 ;  /* 0x0000000600007c20 */ /* 0x000fe20008400000 */
[----:B------:R-:W-:Y:S01]  /*68e0*/  ULDC UR6, c[0x0][0x154] ;  /* 0x0000550000067ab9 */ /* 0x000fe20000000800 */
[----:B-1----:R-:W-:-:S04]  /*68f0*/  I2FP.F32.U32 R2, UR16 ;  /* 0x0000001000027c45 */ /* 0x002fc80008201000 */
[----:B------:R-:W0:Y:S01]  /*6900*/  F2I.U32.TRUNC.NTZ R0, R0 ;  /* 0x0000000000007305 */ /* 0x000e22000020f000 */
[----:B------:R-:W-:Y:S01]  /*6910*/  FMUL R2, R2, UR6 ;  /* 0x0000000602027c20 */ /* 0x000fe20008400000 */
[----:B------:R-:W-:Y:S06]  /*6920*/  @!P0 BRA `(.L_x_163) ;  /* 0x0000000000308947 */ /* 0x000fec0003800000 */
        /* <DEDUP_REMOVED lines=12> */
.L_x_163:
[----:B------:R-:W-:Y:S01]  /*69f0*/  USHF.R.U64 UR6, UR12, UR15, UR13 ;  /* 0x0000000f0c067299 */ /* 0x000fe2000800120d */
[----:B------:R-:W-:Y:S01]  /*6a00*/  R2UR UR5, R17 ;  /* 0x00000000110572ca */ /* 0x000fe200000e0000 */
[----:B------:R-:W-:Y:S01]  /*6a10*/  USHF.R.U32.HI UR4, URZ, UR15, UR13 ;  /* 0x0000000f3f047299 */ /* 0x000fe2000801160d */
[----:B------:R-:W1:Y:S01]  /*6a20*/  F2I.U32.TRUNC.NTZ R2, R2 ;  /* 0x0000000200027305 */ /* 0x000e62000020f000 */
[----:B------:R-:W-:Y:S01]  /*6a30*/  UIADD3 UR9, UP0, URZ, -UR6, URZ ;  /* 0x800000063f097290 */ /* 0x000fe2000ff1e03f */
[----:B------:R-:W-:Y:S01]  /*6a40*/  ULDC.64 UR10, c[0x0][0x620] ;  /* 0x00018800000a7ab9 */ /* 0x000fe20000000a00 */
[----:B------:R-:W-:Y:S02]  /*6a50*/  ULDC UR14, c[0x0][0x608] ;  /* 0x00018200000e7ab9 */ /* 0x000fe40000000800 */
[----:B------:R-:W-:Y:S01]  /*6a60*/  UIADD3.X UR4, URZ, ~UR4, URZ, UP0, !UPT ;  /* 0x800000043f047290 */ /* 0x000fe200087fe43f */
[----:B------:R-:W-:Y:S01]  /*6a70*/  ULDC UR15, c[0x0][0x658] ;  /* 0x00019600000f7ab9 */ /* 0x000fe20000000800 */
[----:B------:R-:W-:-:S02]  /*6a80*/  ULDC UR12, c[0x0][0x144] ;  /* 0x00005100000c7ab9 */ /* 0x000fc40000000800 */
[----:B------:R-:W-:Y:S01]  /*6a90*/  UIMAD UR8, UR4, UR10, URZ ;  /* 0x0000000a040872a4 */ /* 0x000fe2000f8e023f */
[----:B------:R-:W-:Y:S02]  /*6aa0*/  ULDC UR22, c[0x0][0x148] ;  /* 0x0000520000167ab9 */ /* 0x000fe40000000800 */
[----:B------:R-:W-:Y:S01]  /*6ab0*/  UMOV UR4, UR17 ;  /* 0x0000001100047c82 */ /* 0x000fe20008000000 */
[----:B------:R-:W-:Y:S02]  /*6ac0*/  UIMAD UR8, UR9, UR11, UR8 ;  /* 0x0000000b090872a4 */ /* 0x000fe4000f8e0208 */
[----:B------:R-:W-:Y:S01]  /*6ad0*/  UIMAD.WIDE.U32 UR4, UR9, UR10, UR4 ;  /* 0x0000000a090472a5 */ /* 0x000fe2000f8e0004 */
[----:B0-----:R-:W-:Y:S01]  /*6ae0*/  R2UR UR9, R0 ;  /* 0x00000000000972ca */ /* 0x001fe200000e0000 */
[----:B------:R-:W-:Y:S01]  /*6af0*/  ULDC UR20, c[0x0][0x648] ;  /* 0x0001920000147ab9 */ /* 0x000fe20000000800 */
[----:B-1----:R-:W-:Y:S01]  /*6b00*/  R2UR UR13, R2 ;  /* 0x00000000020d72ca */ /* 0x002fe200000e0000 */
[----:B------:R-:W-:Y:S01]  /*6b10*/  UIADD3 UR8, UR5, UR8, URZ ;  /* 0x0000000805087290 */ /* 0x000fe2000fffe03f */
[----:B------:R-:W-:-:S02]  /*6b20*/  ULDC UR21, c[0x0][0x638] ;  /* 0x00018e0000157ab9 */ /* 0x000fc40000000800 */
[----:B------:R-:W-:Y:S02]  /*6b30*/  ULDC UR5, c[0x0][0x618] ;  /* 0x0001860000057ab9 */ /* 0x000fe40000000800 */
[----:B------:R-:W-:Y:S02]  /*6b40*/  USHF.R.U64 UR10, UR4, UR5, UR8 ;  /* 0x00000005040a7299 */ /* 0x000fe40008001208 */
[----:B------:R-:W-:-:S03]  /*6b50*/  USHF.R.U32.HI UR8, URZ, UR5, UR8 ;  /* 0x000000053f087299 */ /* 0x000fc60008011608 */
[----:B------:R-:W-:Y:S01]  /*6b60*/  ULDC.64 UR4, c[0x0][0x640] ;  /* 0x0001900000047ab9 */ /* 0x000fe20000000a00 */
[----:B------:R-:W-:Y:S01]  /*6b70*/  USHF.R.U64 UR11, UR10, UR14, UR8 ;  /* 0x0000000e0a0b7299 */ /* 0x000fe20008001208 */
[----:B------:R-:W-:Y:S01]  /*6b80*/  ISETP.NE.U32.AND P0, PT, RZ, UR4, PT ;  /* 0x00000004ff007c0c */ /* 0x000fe2000bf05070 */
[----:B------:R-:W-:Y:S02]  /*6b90*/  USHF.R.U32.HI UR8, URZ, UR14, UR8 ;  /* 0x0000000e3f087299 */ /* 0x000fe40008011608 */
[----:B------:R-:W-:Y:S01]  /*6ba0*/  UIADD3 UR9, -UR9, URZ, URZ ;  /* 0x0000003f09097290 */ /* 0x000fe2000fffe13f */
[----:B------:R-:W-:Y:S01]  /*6bb0*/  ISETP.NE.AND.EX P0, PT, RZ, UR5, PT, P0 ;  /* 0x00000005ff007c0c */ /* 0x000fe2000bf05300 */
[----:B------:R-:W-:Y:S02]  /*6bc0*/  USHF.R.U64 UR17, UR11, UR15, UR8 ;  /* 0x0000000f0b117299 */ /* 0x000fe40008001208 */
[----:B------:R-:W-:Y:S02]  /*6bd0*/  UIADD3 UR18, -UR13, URZ, URZ ;  /* 0x0000003f0d127290 */ /* 0x000fe4000fffe13f */
[----:B------:R-:W-:-:S02]  /*6be0*/  USHF.R.U32.HI UR15, URZ, UR15, UR8 ;  /* 0x0000000f3f0f7299 */ /* 0x000fc40008011608 */
[----:B------:R-:W-:Y:S01]  /*6bf0*/  UIMAD UR19, UR12, UR9, UR7 ;  /* 0x000000090c1372a4 */ /* 0x000fe2000f8e0207 */
[----:B------:R-:W-:-:S05]  /*6c00*/  UMOV UR14, UR17 ;  /* 0x00000011000e7c82 */ /* 0x000fca0008000000 */
[----:B------:R-:W-:Y:S06]  /*6c10*/  @!P0 BRA `(.L_x_164) ;  /* 0x0000000000288947 */ /* 0x000fec0003800000 */
        /* <DEDUP_REMOVED lines=10> */
.L_x_164:
[----:B------:R-:W-:Y:S01]  /*6cc0*/  UISETP.NE.AND UP0, UPT, UR38, URZ, UPT ;  /* 0x0000003f2600728c */ /* 0x000fe2000bf05270 */
[----:B------:R-:W-:Y:S01]  /*6cd0*/  IMAD.MOV.U32 R0, RZ, RZ, 0x1 ;  /* 0x00000001ff007424 */ /* 0x000fe200078e00ff */
[----:B------:R-:W-:Y:S01]  /*6ce0*/  USHF.R.U64 UR5, UR14, UR20, UR15 ;  /* 0x000000140e057299 */ /* 0x000fe2000800120f */
[----:B------:R-:W-:Y:S01]  /*6cf0*/  IMAD.U32 R19, RZ, RZ, UR6 ;  /* 0x00000006ff137e24 */ /* 0x000fe2000f8e00ff */
[----:B------:R-:W-:Y:S02]  /*6d00*/  ULOP3.LUT UR4, UR11, UR47, URZ, 0xc0, !UPT ;  /* 0x0000002f0b047292 */ /* 0x000fe4000f8ec03f */
[----:B------:R-:W-:Y:S02]  /*6d10*/  UIADD3 UR7, -UR5, URZ, URZ ;  /* 0x0000003f05077290 */ /* 0x000fe4000fffe13f */
[----:B------:R-:W-:Y:S02]  /*6d20*/  UIMAD UR4, UR44, UR5, UR4 ;  /* 0x000000052c0472a4 */ /* 0x000fe4000f8e0204 */
[----:B------:R-:W-:-:S02]  /*6d30*/  ULOP3.LUT UR10, UR10, UR43, URZ, 0xc0, !UPT ;  /* 0x0000002b0a0a7292 */ /* 0x000fc4000f8ec03f */
[----:B------:R-:W-:Y:S02]  /*6d40*/  @UP0 UIMAD UR19, UR22, UR18, UR16 ;  /* 0x00000012161302a4 */ /* 0x000fe4000f8e0210 */
[----:B------:R-:W-:Y:S01]  /*6d50*/  UIMAD UR5, UR7, UR21, UR17 ;  /* 0x00000015070572a4 */ /* 0x000fe2000f8e0211 */
[----:B------:R-:W-:Y:S02]  /*6d60*/  ULDC UR8, c[0x0][0x600] ;  /* 0x0001800000087ab9 */ /* 0x000fe40000000800 */
[----:B------:R-:W-:Y:S01]  /*6d70*/  ULDC UR7, c[0x0][0x610] ;  /* 0x0001840000077ab9 */ /* 0x000fe20000000800 */
[----:B------:R-:W-:Y:S02]  /*6d80*/  UIMAD UR5, UR5, UR8, UR10 ;  /* 0x00000008050572a4 */ /* 0x000fe4000f8e020a */
[----:B------:R-:W-:-:S04]  /*6d90*/  UIMAD UR4, UR4, UR7, UR19 ;  /* 0x00000007040472a4 */ /* 0x000fc8000f8e0213 */
[----:B------:R-:W-:Y:S02]  /*6da0*/  USEL UR7, UR5, UR4, !UP0 ;  /* 0x0000000405077287 */ /* 0x000fe4000c000000 */
[----:B------:R-:W-:-:S04]  /*6db0*/  USEL UR4, UR4, UR5, !UP0 ;  /* 0x0000000504047287 */ /* 0x000fc8000c000000 */
[----:B------:R-:W-:Y:S02]  /*6dc0*/  IMAD.U32 R2, RZ, RZ, UR7 ;  /* 0x00000007ff027e24 */ /* 0x000fe4000f8e00ff */
[----:B------:R-:W-:-:S07]  /*6dd0*/  IMAD.U32 R18, RZ, RZ, UR4 ;  /* 0x00000004ff127e24 */ /* 0x000fce000f8e00ff */
.L_x_162:
[----:B------:R-:W-:Y:S01]  /*6de0*/  UIADD3 UR45, UR36, UR45, URZ ;  /* 0x0000002d242d7290 */ /* 0x000fe2000fffe03f */
[----:B------:R-:W-:Y:S02]  /*6df0*/  LOP3.LUT P0, RZ, R0, 0xff, RZ, 0xc0, !PT ;  /* 0x000000ff00ff7812 */ /* 0x000fe4000780c0ff */
[----:B------:R-:W-:Y:S01]  /*6e00*/  LOP3.LUT R100, R100, 0x1, RZ, 0x3c, !PT ;  /* 0x0000000164647812 */ /* 0x000fe200078e3cff */
[----:B------:R-:W-:Y:S02]  /*6e10*/  USHF.R.U32.HI UR4, URZ, 0x2, UR45 ;  /* 0x000000023f047899 */ /* 0x000fe4000801162d */
[----:B------:R-:W-:Y:S02]  /*6e20*/  UISETP.GT.U32.AND UP0, UPT, UR45, 0x3, UPT ;  /* 0x000000032d00788c */ /* 0x000fe4000bf04070 */
[----:B------:R-:W-:Y:S02]  /*6e30*/  ULOP3.LUT UR4, UR4, 0x1, URZ, 0xc0, !UPT ;  /* 0x0000000104047892 */ /* 0x000fe4000f8ec03f */
[----:B------:R-:W-:-:S02]  /*6e40*/  UISETP.LT.U32.AND UP0, UPT, UR36, 0x4, UP0 ;  /* 0x000000042400788c */ /* 0x000fc40008701070 */
[----:B------:R-:W-:Y:S02]  /*6e50*/  UISETP.NE.U32.AND UP1, UPT, UR4, 0x1, UPT ;  /* 0x000000010400788c */ /* 0x000fe4000bf25070 */
[----:B------:R-:W-:Y:S02]  /*6e60*/  USEL UR5, URZ, 0x1, !UP0 ;  /* 0x000000013f057887 */ /* 0x000fe4000c000000 */
[----:B------:R-:W-:Y:S02]  /*6e70*/  UISETP.GT.U32.AND UP1, UPT, UR36, 0x3, !UP1 ;  /* 0x000000032400788c */ /* 0x000fe4000cf24070 */
[----:B------:R-:W-:Y:S02]  /*6e80*/  ULOP3.LUT UR45, UR45, 0x3, URZ, 0xc0, !UPT ;  /* 0x000000032d2d7892 */ /* 0x000fe4000f8ec03f */
[----:B------:R-:W-:-:S04]  /*6e90*/  USEL UR4, URZ, 0x1, !UP1 ;  /* 0x000000013f047887 */ /* 0x000fc8000c800000 */
[----:B------:R-:W-:Y:S01]  /*6ea0*/  ULOP3.LUT UR48, UR4, UR48, UR5, 0x96, !UPT ;  /* 0x0000003004307292 */ /* 0x000fe2000f8e9605 */
[----:B------:R-:W-:Y:S11]  /*6eb0*/  @P0 BRA `(.L_x_165) ;  /* 0xffffffa800680947 */ /* 0x000ff6000383ffff */
[----:B------:R-:W-:Y:S05]  /*6ec0*/  EXIT ;  /* 0x000000000000794d */ /* 0x000fea0003800000 */
.L_x_16:
[----:B------:R-:W-:-:S08]  /*6ed0*/  ISETP.NE.AND P0, PT, RZ, UR6, PT ;  /* 0x00000006ff007c0c */ /* 0x000fd0000bf05270 */
[----:B------:R-:W0:-:S00]  /*6ee0*/  USETMAXREG.DEALLOC.CTAPOOL 0x28 ;  /* 0x00000028000079c8 */ /* 0x000e0000080e0500 */
[----:B------:R-:W-:Y:S05]  /*6ef0*/  @P0 EXIT ;  /* 0x000000000000094d */ /* 0x000fea0003800000 */
[----:B0-----:R-:W-:Y:S01]  /*6f00*/  LOP3.LUT P0, RZ, R4, 0xff, RZ, 0xc0, !PT ;  /* 0x000000ff04ff7812 */ /* 0x001fe2000780c0ff */
[----:B------:R-:W-:Y:S02]  /*6f10*/  IMAD.MOV.U32 R9, RZ, RZ, 0x1 ;  /* 0x00000001ff097424 */ /* 0x000fe400078e00ff */
[----:B------:R-:W-:-:S10]  /*6f20*/  IMAD.MOV.U32 R8, RZ, RZ, RZ ;  /* 0x000000ffff087224 */ /* 0x000fd400078e00ff */
[----:B------:R-:W-:Y:S05]  /*6f30*/  @!P0 BRA `(.L_x_166) ;  /* 0x0000000c00a08947 */ /* 0x000fea0003800000 */
[----:B------:R-:W0:Y:S01]  /*6f40*/  S2UR UR5, SR_CgaCtaId ;  /* 0x00000000000579c3 */ /* 0x000e220000008800 */
[----:B------:R-:W-:Y:S01]  /*6f50*/  UMOV UR7, 0x1 ;  /* 0x0000000100077882 */ /* 0x000fe20000000000 */
[----:B------:R-:W-:Y:S01]  /*6f60*/  LOP3.LUT P0, RZ, R0, 0x1f, RZ, 0xc0, !PT ;  /* 0x0000001f00ff7812 */ /* 0x000fe2000780c0ff */
[----:B------:R-:W-:Y:S01]  /*6f70*/  ULDC UR13, c[0x0][0x658] ;  /* 0x00019600000d7ab9 */ /* 0x000fe20000000800 */
[----:B------:R-:W-:Y:S01]  /*6f80*/  UMOV UR6, 0xffffffff ;  /* 0xffffffff00067882 */ /* 0x000fe20000000000 */
[----:B------:R-:W-:Y:S01]  /*6f90*/  BSSY B0, `(.L_x_166) ;  /* 0x00000e2000007945 */ /* 0x000fe20003800000 */
[----:B------:R-:W-:Y:S01]  /*6fa0*/  USHF.L.U32 UR6, UR6, UR13, URZ ;  /* 0x0000000d06067299 */ /* 0x000fe2000800063f */
[C---:B------:R-:W-:Y:S01]  /*6fb0*/  ISETP.NE.AND P3, PT, R3.reuse, RZ, PT ;  /* 0x000000ff0300720c */ /* 0x040fe20003f65270 */
[----:B------:R-:W-:Y:S01]  /*6fc0*/  IMAD.MOV.U32 R0, RZ, RZ, 0x1 ;  /* 0x00000001ff007424 */ /* 0x000fe200078e00ff */
[----:B------:R-:W-:Y:S01]  /*6fd0*/  ISETP.NE.OR P0, PT, R3, RZ, !P0 ;  /* 0x000000ff0300720c */ /* 0x000fe20004705670 */
[----:B------:R-:W-:Y:S01]  /*6fe0*/  IMAD.MOV.U32 R9, RZ, RZ, 0x1 ;  /* 0x00000001ff097424 */ /* 0x000fe200078e00ff */
[----:B------:R-:W-:Y:S01]  /*6ff0*/  ULDC UR14, c[0x0][0x600] ;  /* 0x00018000000e7ab9 */ /* 0x000fe20000000800 */
[----:B------:R-:W-:Y:S01]  /*7000*/  IMAD.MOV.U32 R8, RZ, RZ, RZ ;  /* 0x000000ffff087224 */ /* 0x000fe200078e00ff */
[----:B------:R-:W-:Y:S01]  /*7010*/  UMOV UR29, 0x55 ;  /* 0x00000055001d7882 */ /* 0x000fe20000000000 */
[----:B------:R-:W-:-:S02]  /*7020*/  UIADD3 UR46, UR37, 0x1, URZ ;  /* 0x00000001252e7890 */ /* 0x000fc4000fffe03f */
[----:B------:R-:W-:Y:S02]  /*7030*/  ULOP3.LUT UR45, UR40, 0x2, URZ, 0xfc, !UPT ;  /* 0x00000002282d7892 */ /* 0x000fe4000f8efc3f */
[----:B------:R-:W-:Y:S02]  /*7040*/  UIADD3 UR14, UR14, -0x1, URZ ;  /* 0xffffffff0e0e7890 */ /* 0x000fe4000fffe03f */
[----:B------:R-:W-:Y:S02]  /*7050*/  USHF.L.U32 UR13, UR7, UR13, URZ ;  /* 0x0000000d070d7299 */ /* 0x000fe4000800063f */
[----:B------:R-:W-:Y:S02]  /*7060*/  ULOP3.LUT UR22, URZ, UR6, URZ, 0x33, !UPT ;  /* 0x000000063f167292 */ /* 0x000fe4000f8e333f */
[----:B0-----:R-:W-:Y:S02]  /*7070*/  ULOP3.LUT UR4, UR5, 0x1, URZ, 0xc0, !UPT ;  /* 0x0000000105047892 */ /* 0x001fe4000f8ec03f */
[----:B------:R-:W-:-:S02]  /*7080*/  USHF.R.U32.HI UR44, URZ, 0x1, UR5 ;  /* 0x000000013f2c7899 */ /* 0x000fc40008011605 */
[----:B------:R-:W-:Y:S02]  /*7090*/  USHF.L.U32 UR15, UR5, 0x6, URZ ;  /* 0x00000006050f7899 */ /* 0x000fe4000800063f */
[----:B------:R-:W-:Y:S02]  /*70a0*/  USHF.L.U32 UR21, UR5, 0xc, URZ ;  /* 0x0000000c05157899 */ /* 0x000fe4000800063f */
[----:B------:R-:W-:Y:S02]  /*70b0*/  ULOP3.LUT UR5, UR5, 0xfffffffe, URZ, 0xc0, !UPT ;  /* 0xfffffffe05057892 */ /* 0x000fe4000f8ec03f */
[----:B------:R-:W-:Y:S02]  /*70c0*/  UISETP.GT.U32.AND UP0, UPT, UR4, 0xffff, UPT ;  /* 0x0000ffff0400788c */ /* 0x000fe4000bf04070 */
[----:B------:R-:W-:Y:S02]  /*70d0*/  USHF.L.U32 UR23, UR7, UR5, URZ ;  /* 0x0000000507177299 */ /* 0x000fe4000800063f */
[----:B------:R-:W-:-:S02]  /*70e0*/  ULOP3.LUT UR5, UR5, 0x1, URZ, 0xfc, !UPT ;  /* 0x0000000105057892 */ /* 0x000fc4000f8efc3f */
[----:B------:R-:W-:Y:S02]  /*70f0*/  USEL UR4, UR4, 0xffff, !UP0 ;  /* 0x0000ffff04047887 */ /* 0x000fe4000c000000 */
[----:B------:R-:W-:Y:S02]  /*7100*/  USHF.L.U32 UR5, UR7, UR5, URZ ;  /* 0x0000000507057299 */ /* 0x000fe4000800063f */
[----:B------:R-:W-:Y:S02]  /*7110*/  ULOP3.LUT UR4, UR4, 0xffff, URZ, 0xc0, !UPT ;  /* 0x0000ffff04047892 */ /* 0x000fe4000f8ec03f */
[----:B------:R-:W-:Y:S02]  /*7120*/  ULOP3.LUT UR15, UR15, 0x40, URZ, 0xc0, !UPT ;  /* 0x000000400f0f7892 */ /* 0x000fe4000f8ec03f */
[----:B------:R-:W-:Y:S02]  /*7130*/  ULOP3.LUT UR21, UR21, 0x1000, URZ, 0xc0, !UPT ;  /* 0x0000100015157892 */ /* 0x000fe4000f8ec03f */
[----:B------:R-:W-:-:S02]  /*7140*/  ULOP3.LUT UR23, UR23, UR5, URZ, 0xfc, !UPT ;  /* 0x0000000517177292 */ /* 0x000fc4000f8efc3f */
[----:B------:R-:W-:Y:S01]  /*7150*/  USHF.L.U32 UR29, UR29, UR4, URZ ;  /* 0x000000041d1d7299 */ /* 0x000fe2000800063f */
[----:B------:R-:W-:-:S11]  /*7160*/  ULDC.64 UR30, c[0x0][0x198] ;  /* 0x00006600001e7ab9 */ /* 0x000fd60000000a00 */
.L_x_178:
[----:B------:R-:W-:-:S03]  /*7170*/  UMOV UR4, 0xffffffff ;  /* 0xffffffff00047882 */ /* 0x000fc60000000000 */
[----:B------:R-:W-:Y:S05]  /*7180*/  BRA.DIV UR4, `(.L_x_167) ;  /* 0x0000001204247947 */ /* 0x000fea000b800000 */
[----:B------:R-:W-:-:S13]  /*7190*/  ELECT P6, URZ, PT ;  /* 0x00000000003f782f */ /* 0x000fda00038c0000 */
.L_x_191:
[----:B------:R-:W0:Y:S01]  /*71a0*/  LDC R3, c[0x0][0x28c] ;  /* 0x0000a300ff037b82 */ /* 0x000e220000000800 */
[----:B------:R-:W-:Y:S01]  /*71b0*/  BSSY B1, `(.L_x_168) ;  /* 0x000004a000017945 */ /* 0x000fe20003800000 */
[----:B0-----:R-:W-:-:S13]  /*71c0*/  ISETP.LT.OR P6, PT, R3, 0x1, !P6 ;  /* 0x000000010300780c */ /* 0x001fda00077c1670 */
[----:B------:R-:W-:Y:S05]  /*71d0*/  @P6 BRA `(.L_x_169) ;  /* 0x00000004001c6947 */ /* 0x000fea0003800000 */
[----:B------:R-:W-:Y:S01]  /*71e0*/  LEA R18, R18, UR44, 0x2 ;  /* 0x0000002c12127c11 */ /* 0x000fe2000f8e10ff */
[----:B------:R-:W-:Y:S01]  /*71f0*/  IMAD.MOV.U32 R11, RZ, RZ, RZ ;  /* 0x000000ffff0b7224 */ /* 0x000fe200078e00ff */
[----:B------:R-:W-:Y:S01]  /*7200*/  LEA R6, R2, UR15, 0x7 ;  /* 0x0000000f02067c11 */ /* 0x000fe2000f8e38ff */
[----:B------:R-:W-:Y:S02]  /*7210*/  IMAD.U32 R12, RZ, RZ, UR46 ;  /* 0x0000002eff0c7e24 */ /* 0x000fe4000f8e00ff */
[----:B------:R-:W-:Y:S02]  /*7220*/  IMAD.MOV.U32 R2, RZ, RZ, R9 ;  /* 0x000000ffff027224 */ /* 0x000fe400078e0009 */
[----:B------:R-:W-:Y:S02]  /*7230*/  IMAD.MOV.U32 R3, RZ, RZ, R8 ;  /* 0x000000ffff037224 */ /* 0x000fe400078e0008 */
[----:B------:R-:W-:-:S07]  /*7240*/  IMAD.SHL.U32 R18, R18, 0x10, RZ ;  /* 0x0000001012127824 */ /* 0x000fce00078e00ff */
.L_x_173:
[----:B------:R-:W0:Y:S01]  /*7250*/  S2R R5, SR_CgaCtaId ;  /* 0x0000000000057919 */ /* 0x000e220000008800 */
[----:B------:R-:W-:-:S04]  /*7260*/  MOV R4, 0x400 ;  /* 0x0000040000047802 */ /* 0x000fc80000000f00 */
[----:B0-----:R-:W-:Y:S02]  /*7270*/  LEA R10, R5, R4, 0x18 ;  /* 0x00000004050a7211 */ /* 0x001fe400078ec0ff */
[----:B------:R-:W-:Y:S01]  /*7280*/  SHF.L.U32 R4, R2, 0x1f, RZ ;  /* 0x0000001f02047819 */ /* 0x000fe200000006ff */
[----:B------:R-:W0:Y:S02]  /*7290*/  @!P3 LDC R5, c[0x0][0x500] ;  /* 0x00014000ff05bb82 */ /* 0x000e240000000800 */
[----:B------:R-:W-:-:S04]  /*72a0*/  IMAD R7, R3, 0x8, R10 ;  /* 0x0000000803077824 */ /* 0x000fc800078e020a */
[----:B------:R-:W1:Y:S02]  /*72b0*/  SYNCS.PHASECHK.TRANS64.TRYWAIT P1, [R7+URZ+0x20], R4 ;  /* 0x00002004070075a7 */ /* 0x000e64000802017f */
[----:B-1----:R-:W-:Y:S05]  /*72c0*/  @!P1 BRA `(.L_x_170) ;  /* 0x0000000c00f49947 */ /* 0x002fea0003800000 */
.L_x_192:
[----:B------:R-:W-:Y:S01]  /*72d0*/  UPRMT UR4, UR45, 0x9910, URZ ;  /* 0x000099102d047896 */ /* 0x000fe2000800003f */
[----:B0-----:R0:W-:Y:S03]  /*72e0*/  @!P3 SYNCS.ARRIVE.TRANS64 RZ, [R7+URZ], R5 ;  /* 0x0000000507ffb9a7 */ /* 0x0011e6000800003f */
[----:B------:R-:W-:-:S06]  /*72f0*/  UISETP.NE.AND UP0, UPT, UR4, 0x2, UPT ;  /* 0x000000020400788c */ /* 0x000fcc000bf05270 */
[----:B------:R-:W-:-:S13]  /*7300*/  PLOP3.LUT P1, PT, PT, PT, UP0, 0x80, 0x0 ;  /* 0x000000000000781c */ /* 0x000fda0003f2f008 */
[----:B0-----:R-:W-:Y:S05]  /*7310*/  @P1 BRA `(.L_x_171) ;  /* 0x0000000000041947 */ /* 0x001fea0003800000 */
[----:B------:R-:W-:Y:S01]  /*7320*/  BPT.TRAP 0x1 ;  /* 0x000000040000795c */ /* 0x000fe20000300000 */
.L_x_171:
[----:B------:R-:W-:Y:S05]  /*7330*/  @P0 BRA `(.L_x_172) ;  /* 0x0000000000040947 */ /* 0x000fea0003800000 */
[----:B------:R-:W-:Y:S01]  /*7340*/  BPT.TRAP 0x1 ;  /* 0x000000040000795c */ /* 0x000fe20000300000 */
.L_x_172:
[C---:B-1----:R-:W-:Y:S01]  /*7350*/  LEA R4, R3.reuse, UR44, 0x3 ;  /* 0x0000002c03047c11 */ /* 0x042fe2000f8e18ff */
[----:B------:R-:W-:Y:S01]  /*7360*/  VIADD R12, R12, 0xffffffff ;  /* 0xffffffff0c0c7836 */ /* 0x000fe20000000000 */
[----:B------:R-:W-:Y:S01]  /*7370*/  LEA R5, R3, UR21, 0xe ;  /* 0x0000001503057c11 */ /* 0x000fe2000f8e70ff */
[----:B------:R-:W-:Y:S01]  /*7380*/  UIADD3 UR4, UP0, UR30, 0xf0, URZ ;  /* 0x000000f01e047890 */ /* 0x000fe2000ff1e03f */
[----:B------:R-:W-:Y:S01]  /*7390*/  R2UR UR34, R11 ;  /* 0x000000000b2272ca */ /* 0x000fe200000e0000 */
[----:B------:R-:W-:Y:S01]  /*73a0*/  IMAD.SHL.U32 R4, R4, 0x400, RZ ;  /* 0x0000040004047824 */ /* 0x000fe200078e00ff */
[----:B------:R-:W-:Y:S01]  /*73b0*/  R2UR UR33, R7 ;  /* 0x00000000072172ca */ /* 0x000fe200000e0000 */
[--C-:B------:R-:W-:Y:S01]  /*73c0*/  IMAD R5, R5, 0x2, R10.reuse ;  /* 0x0000000205057824 */ /* 0x100fe200078e020a */
[----:B------:R-:W-:Y:S01]  /*73d0*/  R2UR UR36, R19 ;  /* 0x00000000132472ca */ /* 0x000fe200000e0000 */
[----:B------:R-:W-:Y:S01]  /*73e0*/  IMAD R4, R4, 0x2, R10 ;  /* 0x0000000204047824 */ /* 0x000fe200078e020a */
[----:B------:R-:W-:Y:S01]  /*73f0*/  R2UR UR35, R18 ;  /* 0x00000000122372ca */ /* 0x000fe200000e0000 */
[----:B------:R-:W-:Y:S01]  /*7400*/  UIADD3 UR42, UP1, UR30, 0x1f0, URZ ;  /* 0x000001f01e2a7890 */ /* 0x000fe2000ff3e03f */
[----:B------:R-:W-:Y:S01]  /*7410*/  R2UR UR8, R5 ;  /* 0x00000000050872ca */ /* 0x000fe200000e0000 */
[----:B------:R-:W-:Y:S01]  /*7420*/  UIADD3.X UR5, URZ, UR31, URZ, UP0, !UPT ;  /* 0x0000001f3f057290 */ /* 0x000fe200087fe43f */
[----:B------:R-:W-:Y:S01]  /*7430*/  R2UR UR24, R4 ;  /* 0x00000000041872ca */ /* 0x000fe200000e0000 */
[----:B------:R-:W-:Y:S01]  /*7440*/  UPRMT UR41, URZ, 0x5410, UR29 ;  /* 0x000054103f297896 */ /* 0x000fe2000800001d */
[----:B------:R-:W-:Y:S01]  /*7450*/  R2UR UR19, R6 ;  /* 0x00000000061372ca */ /* 0x000fe200000e0000 */
[----:B------:R-:W-:Y:S01]  /*7460*/  UIADD3 UR26, UR34, 0x40, URZ ;  /* 0x00000040221a7890 */ /* 0x000fe2000fffe03f */
[----:B------:R-:W-:Y:S01]  /*7470*/  ISETP.GT.AND P2, PT, R12, 0x1, PT ;  /* 0x000000010c00780c */ /* 0x000fe20003f44270 */
[----:B------:R-:W-:Y:S01]  /*7480*/  UIADD3.X UR43, URZ, UR31, URZ, UP1, !UPT ;  /* 0x0000001f3f2b7290 */ /* 0x000fe20008ffe43f */
[----:B------:R-:W-:Y:S01]  /*7490*/  VIADD R3, R3, 0x1 ;  /* 0x0000000103037836 */ /* 0x000fe20000000000 */
[----:B------:R-:W-:Y:S01]  /*74a0*/  UPRMT UR47, URZ, 0x5410, UR23 ;  /* 0x000054103f2f7896 */ /* 0x000fe20008000017 */
[----:B------:R-:W-:Y:S01]  /*74b0*/  VIADD R11, R11, 0x80 ;  /* 0x000000800b0b7836 */ /* 0x000fe20000000000 */
[----:B------:R-:W-:Y:S01]  /*74c0*/  UMOV UR6, 0x0 ;  /* 0x0000000000067882 */ /* 0x000fe20000000000 */
[----:B------:R-:W-:Y:S01]  /*74d0*/  UMOV UR7, 0x10000000 ;  /* 0x1000000000077882 */ /* 0x000fe20000000000 */
[----:B------:R-:W-:Y:S01]  /*74e0*/  UIADD3 UR16, UR8, 0x10180, URZ ;  /* 0x0001018008107890 */ /* 0x000fe2000fffe03f */
[----:B------:R-:W-:Y:S01]  /*74f0*/  ISETP.NE.AND P1, PT, R3, 0x4, PT ;  /* 0x000000040300780c */ /* 0x000fe20003f25270 */
[----:B------:R-:W-:-:S02]  /*7500*/  UIADD3 UR32, UR24, 0x180, URZ ;  /* 0x0000018018207890 */ /* 0x000fc4000fffe03f */
[----:B------:R-:W-:Y:S01]  /*7510*/  UIADD3 UR24, UR24, 0x2180, URZ ;  /* 0x0000218018187890 */ /* 0x000fe2000fffe03f */
[----:B------:R-:W-:Y:S01]  /*7520*/  SEL R5, RZ, 0x1, P1 ;  /* 0x00000001ff057807 */ /* 0x000fe20000800000 */
[----:B------:R-:W-:Y:S01]  /*7530*/  UIADD3 UR8, UR8, 0x14180, URZ ;  /* 0x0001418008087890 */ /* 0x000fe2000fffe03f */
[----:B------:R-:W-:Y:S01]  /*7540*/  SEL R3, R3, RZ, P1 ;  /* 0x000000ff03037207 */ /* 0x000fe20000800000 */
[----:B------:R-:W-:Y:S01]  /*7550*/  UMOV UR25, UR33 ;  /* 0x0000002100197c82 */ /* 0x000fe20008000000 */
[----:B------:R-:W-:Y:S01]  /*7560*/  UMOV UR28, UR36 ;  /* 0x00000024001c7c82 */ /* 0x000fe20008000000 */
[----:B------:R-:W-:Y:S01]  /*7570*/  UMOV UR27, UR35 ;  /* 0x00000023001b7c82 */ /* 0x000fe20008000000 */
[----:B------:R-:W-:Y:S01]  /*7580*/  UMOV UR17, UR33 ;  /* 0x0000002100117c82 */ /* 0x000fe20008000000 */
[----:B------:R-:W-:Y:S01]  /*7590*/  UMOV UR18, UR34 ;  /* 0x0000002200127c82 */ /* 0x000fe20008000000 */
[----:B------:R-:W-:Y:S01]  /*75a0*/  UMOV UR20, UR36 ;  /* 0x0000002400147c82 */ /* 0x000fe20008000000 */
[----:B------:R0:W-:Y:S01]  /*75b0*/  UTMALDG.3D.MULTICAST [UR32], [UR4], UR41, desc[UR6] ;  /* 0x00000620040073b4 */ /* 0x0001e20008011829 */
[----:B------:R-:W-:Y:S01]  /*75c0*/  UMOV UR9, UR33 ;  /* 0x0000002100097c82 */ /* 0x000fe20008000000 */
[----:B------:R-:W-:Y:S01]  /*75d0*/  UMOV UR11, UR19 ;  /* 0x00000013000b7c82 */ /* 0x000fe20008000000 */
[----:B------:R-:W-:Y:S01]  /*75e0*/  UMOV UR12, UR36 ;  /* 0x00000024000c7c82 */ /* 0x000fe20008000000 */
[----:B------:R-:W-:Y:S01]  /*75f0*/  UMOV UR10, UR26 ;  /* 0x0000001a000a7c82 */ /* 0x000fe20008000000 */
[----:B------:R-:W-:Y:S01]  /*7600*/  LOP3.LUT R2, R2, R5, RZ, 0x3c, !PT ;  /* 0x0000000502027212 */ /* 0x000fe200078e3cff */
[----:B------:R0:W-:Y:S01]  /*7610*/  UTMALDG.3D.MULTICAST [UR24], [UR4], UR41, desc[UR6] ;  /* 0x00000618040073b4 */ /* 0x0001e20008011829 */
[----:B------:R0:W-:Y:S01]  /*7620*/  UTMALDG.3D.MULTICAST [UR16], [UR42], UR47, desc[UR6] ;  /* 0x000006102a0073b4 */ /* 0x0001e2000801182f */
[----:B------:R0:W-:Y:S02]  /*7630*/  UTMALDG.3D.MULTICAST [UR8], [UR42], UR47, desc[UR6] ;  /* 0x000006082a0073b4 */ /* 0x0001e4000801182f */
[----:B0-----:R-:W-:Y:S05]  /*7640*/  @P2 BRA `(.L_x_173) ;  /* 0xfffffffc00002947 */ /* 0x001fea000383ffff */
.L_x_169:
[----:B------:R-:W-:Y:S05]  /*7650*/  BSYNC B1 ;  /* 0x0000000000017941 */ /* 0x000fea0003800000 */
.L_x_168:
[----:B------:R-:W-:Y:S01]  /*7660*/  LOP3.LUT P4, RZ, R0, 0xff, RZ, 0xc0, !PT ;  /* 0x000000ff00ff7812 */ /* 0x000fe2000788c0ff */
[----:B------:R-:W-:Y:S01]  /*7670*/  VIADD R8, R8, UR37 ;  /* 0x0000002508087c36 */ /* 0x000fe20008000000 */
[----:B------:R-:W-:Y:S01]  /*7680*/  ULDC.64 UR4, c[0x0][0x650] ;  /* 0x0001940000047ab9 */ /* 0x000fe20000000a00 */
[----:B------:R-:W-:Y:S01]  /*7690*/  BSSY B1, `(.L_x_174) ;  /* 0x000006f000017945 */ /* 0x000fe20003800000 */
[----:B------:R-:W-:Y:S02]  /*76a0*/  IMAD.MOV.U32 R18, RZ, RZ, -0x1 ;  /* 0xffffffffff127424 */ /* 0x000fe400078e00ff */
[----:B------:R-:W-:Y:S01]  /*76b0*/  SHF.R.U32.HI R0, RZ, 0x2, R8 ;  /* 0x00000002ff007819 */ /* 0x000fe20000011608 */
[----:B------:R-:W-:Y:S01]  /*76c0*/  IMAD.MOV.U32 R19, RZ, RZ, -0x1 ;  /* 0xffffffffff137424 */ /* 0x000fe200078e00ff */
[----:B------:R-:W-:Y:S02]  /*76d0*/  ISETP.GT.U32.AND P1, PT, R8, 0x3, PT ;  /* 0x000000030800780c */ /* 0x000fe40003f24070 */
[----:B------:R-:W-:-:S02]  /*76e0*/  LOP3.LUT R0, R0, 0x1, RZ, 0xc0, !PT ;  /* 0x0000000100007812 */ /* 0x000fc400078ec0ff */
[----:B------:R-:W-:Y:S01]  /*76f0*/  LOP3.LUT R8, R8, 0x3, RZ, 0xc0, !PT ;  /* 0x0000000308087812 */ /* 0x000fe200078ec0ff */
[----:B------:R-:W0:Y:S01]  /*7700*/  @P4 S2R R3, SR_CgaCtaId ;  /* 0x0000000000034919 */ /* 0x000e220000008800 */
[----:B------:R-:W-:Y:S02]  /*7710*/  @P4 MOV R2, 0x400 ;  /* 0x0000040000024802 */ /* 0x000fe40000000f00 */
[----:B------:R-:W-:Y:S02]  /*7720*/  ISETP.NE.U32.AND P2, PT, R0, 0x1, PT ;  /* 0x000000010000780c */ /* 0x000fe40003f45070 */
[----:B0-----:R-:W-:Y:S01]  /*7730*/  @P4 LEA R2, R3, R2, 0x18 ;  /* 0x0000000203024211 */ /* 0x001fe200078ec0ff */
[----:B------:R-:W-:-:S03]  /*7740*/  IMAD.U32 R3, RZ, RZ, UR37 ;  /* 0x00000025ff037e24 */ /* 0x000fc6000f8e00ff */
[----:B------:R0:W-:Y:S01]  /*7750*/  @P4 SYNCS.ARRIVE.TRANS64.A1T0 RZ, [R2+URZ+0x78], RZ ;  /* 0x000078ff02ff49a7 */ /* 0x0001e2000810003f */
[----:B------:R-:W-:Y:S02]  /*7760*/  IADD3 R16, P4, R16, UR52, RZ ;  /* 0x0000003410107c10 */ /* 0x000fe4000ff9e0ff */
[----:B------:R-:W-:Y:S02]  /*7770*/  ISETP.LT.U32.AND P1, PT, R3, 0x4, P1 ;  /* 0x000000040300780c */ /* 0x000fe40000f21070 */
[----:B------:R-:W-:Y:S02]  /*7780*/  IADD3.X R17, R17, UR39, RZ, P4, !PT ;  /* 0x0000002711117c10 */ /* 0x000fe4000a7fe4ff */
[----:B------:R-:W-:Y:S02]  /*7790*/  ISETP.GE.U32.AND P4, PT, R16, UR4, PT ;  /* 0x0000000410007c0c */ /* 0x000fe4000bf86070 */
[----:B------:R-:W-:Y:S02]  /*77a0*/  SEL R0, RZ, 0x1, !P1 ;  /* 0x00000001ff007807 */ /* 0x000fe40004800000 */
[----:B------:R-:W-:-:S02]  /*77b0*/  ISETP.GE.U32.AND.EX P1, PT, R17, UR5, PT, P4 ;  /* 0x0000000511007c0c */ /* 0x000fc4000bf26140 */
[----:B------:R-:W-:Y:S02]  /*77c0*/  ISETP.GT.U32.AND P2, PT, R3, 0x3, !P2 ;  /* 0x000000030300780c */ /* 0x000fe40005744070 */
[----:B------:R-:W-:Y:S02]  /*77d0*/  PRMT R3, RZ, 0x7610, R3 ;  /* 0x00007610ff037816 */ /* 0x000fe40000000003 */
[----:B0-----:R-:W-:-:S04]  /*77e0*/  SEL R2, RZ, 0x1, !P2 ;  /* 0x00000001ff027807 */ /* 0x001fc80005000000 */
[--C-:B------:R-:W-:Y:S01]  /*77f0*/  LOP3.LUT R9, R2, R9, R0.reuse, 0x96, !PT ;  /* 0x0000000902097212 */ /* 0x100fe200078e9600 */
[----:B------:R-:W-:Y:S01]  /*7800*/  IMAD.MOV.U32 R2, RZ, RZ, -0x1 ;  /* 0xffffffffff027424 */ /* 0x000fe200078e00ff */
[----:B------:R-:W-:Y:S01]  /*7810*/  PRMT R0, RZ, 0x7610, R0 ;  /* 0x00007610ff007816 */ /* 0x000fe20000000000 */
[----:B------:R-:W-:Y:S06]  /*7820*/  @P1 BRA `(.L_x_175) ;  /* 0x0000000400541947 */ /* 0x000fec0003800000 */
[----:B------:R-:W0:Y:S01]  /*7830*/  S2UR UR4, SR_CTAID.X ;  /* 0x00000000000479c3 */ /* 0x000e220000002500 */
[----:B------:R-:W-:Y:S01]  /*7840*/  ULDC.64 UR6, c[0x0][0x628] ;  /* 0x00018a0000067ab9 */ /* 0x000fe20000000a00 */
[----:B------:R-:W-:Y:S01]  /*7850*/  ULDC UR5, c[0x0][0x150] ;  /* 0x0000540000057ab9 */ /* 0x000fe20000000800 */
[----:B------:R-:W-:Y:S01]  /*7860*/  ISETP.NE.U32.AND P1, PT, RZ, UR6, PT ;  /* 0x00000006ff007c0c */ /* 0x000fe2000bf25070 */
[----:B------:R-:W-:Y:S01]  /*7870*/  ULDC UR8, c[0x0][0x630] ;  /* 0x00018c0000087ab9 */ /* 0x000fe20000000800 */
[----:B------:R-:W-:Y:S01]  /*7880*/  ULDC UR10, c[0x0][0x154] ;  /* 0x00005500000a7ab9 */ /* 0x000fe20000000800 */
[----:B------:R-:W-:Y:S01]  /*7890*/  IMAD.MOV.U32 R2, RZ, RZ, R16 ;  /* 0x000000ffff027224 */ /* 0x000fe200078e0010 */
[----:B------:R-:W-:Y:S01]  /*78a0*/  ISETP.NE.AND.EX P1, PT, RZ, UR7, PT, P1 ;  /* 0x00000007ff007c0c */ /* 0x000fe2000bf25310 */
[----:B------:R-:W1:Y:S01]  /*78b0*/  S2UR UR9, SR_CTAID.Y ;  /* 0x00000000000979c3 */ /* 0x000e620000002600 */
[----:B0-----:R-:W-:-:S05]  /*78c0*/  I2FP.F32.U32 R3, UR4 ;  /* 0x0000000400037c45 */ /* 0x001fca0008201000 */
[----:B------:R-:W-:Y:S01]  /*78d0*/  FMUL R10, R3, UR5 ;  /* 0x00000005030a7c20 */ /* 0x000fe20008400000 */
[----:B------:R-:W-:-:S05]  /*78e0*/  IMAD.MOV.U32 R3, RZ, RZ, R17 ;  /* 0x000000ffff037224 */ /* 0x000fca00078e0011 */
[----:B------:R-:W-:Y:S05]  /*78f0*/  @!P1 BRA `(.L_x_176) ;  /* 0x0000000000289947 */ /* 0x000fea0003800000 */
[----:B------:R-:W-:Y:S02]  /*7900*/  ULDC UR5, c[0x0][0x634] ;  /* 0x00018d0000057ab9 */ /* 0x000fe40000000800 */
[----:B------:R-:W-:-:S05]  /*7910*/  IADD3 R7, P1, R16, UR5, RZ ;  /* 0x0000000510077c10 */ /* 0x000fca000ff3e0ff */
[----:B------:R-:W-:-:S04]  /*7920*/  IMAD.X R11, RZ, RZ, R17, P1 ;  /* 0x000000ffff0b7224 */ /* 0x000fc800008e0611 */
[----:B------:R-:W-:-:S04]  /*7930*/  IMAD.WIDE.U32 R4, R11, UR6, RZ ;  /* 0x000000060b047c25 */ /* 0x000fc8000f8e00ff */
[----:B------:R-:W-:-:S04]  /*7940*/  IMAD.WIDE.U32 R4, P1, R7, UR7, R4 ;  /* 0x0000000707047c25 */ /* 0x000fc8000f820004 */
[----:B------:R-:W-:-:S04]  /*7950*/  IMAD.WIDE.U32 R6, R7, UR6, RZ ;  /* 0x0000000607067c25 */ /* 0x000fc8000f8e00ff */
[----:B------:R-:W-:Y:S01]  /*7960*/  IMAD.X R3, RZ, RZ, RZ, P1 ;  /* 0x000000ffff037224 */ /* 0x000fe200008e06ff */
[----:B------:R-:W-:Y:S01]  /*7970*/  IADD3 RZ, P1, R7, R4, RZ ;  /* 0x0000000407ff7210 */ /* 0x000fe20007f3e0ff */
[----:B------:R-:W-:-:S04]  /*7980*/  IMAD.MOV.U32 R2, RZ, RZ, R5 ;  /* 0x000000ffff027224 */ /* 0x000fc800078e0005 */
[----:B------:R-:W-:-:S08]  /*7990*/  IMAD.WIDE.U32.X R2, R11, UR7, R2, P1 ;  /* 0x000000070b027c25 */ /* 0x000fd000088e0402 */
.L_x_176:
[--C-:B------:R-:W-:Y:S01]  /*79a0*/  SHF.R.U64 R19, R2, UR8, R3.reuse ;  /* 0x0000000802137c19 */ /* 0x100fe20008001203 */
[----:B------:R-:W0:Y:S01]  /*79b0*/  F2I.U32.TRUNC.NTZ R10, R10 ;  /* 0x0000000a000a7305 */ /* 0x000e22000020f000 */
[----:B------:R-:W-:Y:S01]  /*79c0*/  SHF.R.U32.HI R2, RZ, UR8, R3 ;  /* 0x00000008ff027c19 */ /* 0x000fe20008011603 */
[----:B------:R-:W-:Y:S01]  /*79d0*/  ULDC.64 UR6, c[0x0][0x620] ;  /* 0x0001880000067ab9 */ /* 0x000fe20000000a00 */
[----:B------:R-:W-:Y:S01]  /*79e0*/  IADD3 R5, P1, RZ, -R19, RZ ;  /* 0x80000013ff057210 */ /* 0x000fe20007f3e0ff */
[----:B------:R-:W2:Y:S01]  /*79f0*/  LDC R15, c[0x0][0x610] ;  /* 0x00018400ff0f7b82 */ /* 0x000ea20000000800 */
[----:B-1----:R-:W-:Y:S01]  /*7a00*/  I2FP.F32.U32 R4, UR9 ;  /* 0x0000000900047c45 */ /* 0x002fe20008201000 */
[----:B------:R-:W-:Y:S01]  /*7a10*/  ULDC UR8, c[0x0][0x658] ;  /* 0x0001960000087ab9 */ /* 0x000fe20000000800 */
[----:B------:R-:W-:Y:S01]  /*7a20*/  ULDC UR12, c[0x0][0x648] ;  /* 0x00019200000c7ab9 */ /* 0x000fe20000000800 */
[----:B------:R-:W-:Y:S02]  /*7a30*/  IMAD.X R2, RZ, RZ, ~R2, P1 ;  /* 0x000000ffff027224 */ /* 0x000fe400008e0e02 */
[----:B------:R-:W-:Y:S01]  /*7a40*/  FMUL R6, R4, UR10 ;  /* 0x0000000a04067c20 */ /* 0x000fe20008400000 */
[----:B------:R-:W-:Y:S01]  /*7a50*/  ULDC.64 UR10, c[0x0][0x640] ;  /* 0x00019000000a7ab9 */ /* 0x000fe20000000a00 */
[----:B------:R-:W-:Y:S01]  /*7a60*/  IMAD R4, R2, UR6, RZ ;  /* 0x0000000602047c24 */ /* 0x000fe2000f8e02ff */
[----:B------:R-:W-:Y:S01]  /*7a70*/  ISETP.NE.U32.AND P1, PT, RZ, UR10, PT ;  /* 0x0000000aff007c0c */ /* 0x000fe2000bf25070 */
[C---:B------:R-:W-:Y:S01]  /*7a80*/  IMAD.WIDE.U32 R2, R5.reuse, UR6, R16 ;  /* 0x0000000605027c25 */ /* 0x040fe2000f8e0010 */
[----:B0-----:R-:W-:Y:S01]  /*7a90*/  R2UR UR5, R10 ;  /* 0x000000000a0572ca */ /* 0x001fe200000e0000 */
[----:B------:R-:W0:Y:S01]  /*7aa0*/  F2I.U32.TRUNC.NTZ R6, R6 ;  /* 0x0000000600067305 */ /* 0x000e22000020f000 */
[----:B------:R-:W-:Y:S01]  /*7ab0*/  ULDC UR6, c[0x0][0x618] ;  /* 0x0001860000067ab9 */ /* 0x000fe20000000800 */
[----:B------:R-:W-:Y:S01]  /*7ac0*/  IMAD R5, R5, UR7, R4 ;  /* 0x0000000705057c24 */ /* 0x000fe2000f8e0204 */
[----:B------:R-:W-:-:S03]  /*7ad0*/  ISETP.NE.AND.EX P1, PT, RZ, UR11, PT, P1 ;  /* 0x0000000bff007c0c */ /* 0x000fc6000bf25310 */
[----:B------:R-:W-:-:S05]  /*7ae0*/  IMAD.IADD R3, R3, 0x1, R5 ;  /* 0x0000000103037824 */ /* 0x000fca00078e0205 */
[--C-:B------:R-:W-:Y:S02]  /*7af0*/  SHF.R.U64 R10, R2, UR6, R3.reuse ;  /* 0x00000006020a7c19 */ /* 0x100fe40008001203 */
[----:B------:R-:W-:Y:S01]  /*7b00*/  SHF.R.U32.HI R3, RZ, UR6, R3 ;  /* 0x00000006ff037c19 */ /* 0x000fe20008011603 */
[----:B------:R-:W-:Y:S01]  /*7b10*/  ULDC UR6, c[0x0][0x608] ;  /* 0x0001820000067ab9 */ /* 0x000fe20000000800 */
[----:B0-----:R-:W-:Y:S02]  /*7b20*/  R2UR UR7, R6 ;  /* 0x00000000060772ca */ /* 0x001fe400000e0000 */
[--C-:B------:R-:W-:Y:S02]  /*7b30*/  SHF.R.U64 R12, R10, UR6, R3.reuse ;  /* 0x000000060a0c7c19 */ /* 0x100fe40008001203 */
[----:B------:R-:W-:Y:S01]  /*7b40*/  SHF.R.U32.HI R3, RZ, UR6, R3 ;  /* 0x00000006ff037c19 */ /* 0x000fe20008011603 */
[----:B------:R-:W-:-:S03]  /*7b50*/  UIADD3 UR6, -UR5, URZ, URZ ;  /* 0x0000003f05067290 */ /* 0x000fc6000fffe13f */
[--C-:B------:R-:W-:Y:S01]  /*7b60*/  SHF.R.U64 R13, R12, UR8, R3.reuse ;  /* 0x000000080c0d7c19 */ /* 0x100fe20008001203 */
[----:B------:R-:W-:Y:S01]  /*7b70*/  ULDC UR5, c[0x0][0x144] ;  /* 0x0000510000057ab9 */ /* 0x000fe20000000800 */
[----:B------:R-:W-:-:S03]  /*7b80*/  SHF.R.U32.HI R3, RZ, UR8, R3 ;  /* 0x00000008ff037c19 */ /* 0x000fc60008011603 */
[----:B------:R-:W-:Y:S01]  /*7b90*/  IMAD.MOV.U32 R2, RZ, RZ, R13 ;  /* 0x000000ffff027224 */ /* 0x000fe200078e000d */
[----:B------:R-:W-:Y:S06]  /*7ba0*/  @!P1 BRA `(.L_x_177) ;  /* 0x0000000000289947 */ /* 0x000fec0003800000 */
        /* <DEDUP_REMOVED lines=10> */
.L_x_177:
[----:B------:R-:W-:Y:S01]  /*7c50*/  UISETP.NE.AND UP0, UPT, UR38, URZ, UPT ;  /* 0x0000003f2600728c */ /* 0x000fe2000bf05270 */
[----:B------:R-:W-:Y:S01]  /*7c60*/  SHF.R.U64 R3, R2, UR12, R3 ;  /* 0x0000000c02037c19 */ /* 0x000fe20008001203 */
[----:B------:R-:W-:Y:S01]  /*7c70*/  UIADD3 UR7, -UR7, URZ, URZ ;  /* 0x0000003f07077290 */ /* 0x000fe2000fffe13f */
[----:B------:R-:W-:Y:S01]  /*7c80*/  LOP3.LUT R2, R12, UR22, RZ, 0xc0, !PT ;  /* 0x000000160c027c12 */ /* 0x000fe2000f8ec0ff */
[----:B------:R-:W-:Y:S01]  /*7c90*/  UIMAD UR4, UR5, UR6, UR4 ;  /* 0x00000006050472a4 */ /* 0x000fe2000f8e0204 */
[----:B------:R-:W-:Y:S01]  /*7ca0*/  LOP3.LUT R5, R10, UR14, RZ, 0xc0, !PT ;  /* 0x0000000e0a057c12 */ /* 0x000fe2000f8ec0ff */
[----:B------:R-:W-:Y:S01]  /*7cb0*/  IMAD.MOV R4, RZ, RZ, -R3 ;  /* 0x000000ffff047224 */ /* 0x000fe200078e0a03 */
[----:B------:R-:W-:Y:S01]  /*7cc0*/  ULDC UR5, c[0x0][0x148] ;  /* 0x0000520000057ab9 */ /* 0x000fe20000000800 */
[----:B------:R-:W-:Y:S01]  /*7cd0*/  IMAD R18, R3, UR13, R2 ;  /* 0x0000000d03127c24 */ /* 0x000fe2000f8e0202 */
[----:B------:R-:W-:Y:S01]  /*7ce0*/  PLOP3.LUT P1, PT, PT, PT, UP0, 0x80, 0x0 ;  /* 0x000000000000781c */ /* 0x000fe20003f2f008 */
[----:B------:R-:W-:Y:S01]  /*7cf0*/  IMAD.MOV.U32 R3, RZ, RZ, 0x1 ;  /* 0x00000001ff037424 */ /* 0x000fe200078e00ff */
[----:B------:R-:W-:-:S03]  /*7d00*/  @UP0 UIMAD UR4, UR5, UR7, UR9 ;  /* 0x00000007050402a4 */ /* 0x000fc6000f8e0209 */
[----:B------:R-:W-:Y:S02]  /*7d10*/  ULDC UR5, c[0x0][0x638] ;  /* 0x00018e0000057ab9 */ /* 0x000fe40000000800 */
[----:B------:R-:W-:Y:S02]  /*7d20*/  IMAD R2, R4, UR5, R13 ;  /* 0x0000000504027c24 */ /* 0x000fe4000f8e020d */
[----:B--2---:R-:W-:Y:S01]  /*7d30*/  IMAD R18, R18, R15, UR4 ;  /* 0x0000000412127e24 */ /* 0x004fe2000f8e020f */
[----:B------:R-:W-:Y:S02]  /*7d40*/  ULDC UR4, c[0x0][0x600] ;  /* 0x0001800000047ab9 */ /* 0x000fe40000000800 */
[----:B------:R-:W-:-:S05]  /*7d50*/  IMAD R5, R2, UR4, R5 ;  /* 0x0000000402057c24 */ /* 0x000fca000f8e0205 */
[----:B------:R-:W-:Y:S02]  /*7d60*/  SEL R2, R5, R18, !P1 ;  /* 0x0000001205027207 */ /* 0x000fe40004800000 */
[----:B------:R-:W-:-:S07]  /*7d70*/  SEL R18, R18, R5, !P1 ;  /* 0x0000000512127207 */ /* 0x000fce0004800000 */
.L_x_175:
[----:B------:R-:W-:Y:S05]  /*7d80*/  BSYNC B1 ;  /* 0x0000000000017941 */ /* 0x000fea0003800000 */
.L_x_174:
[----:B------:R-:W-:-:S13]  /*7d90*/  LOP3.LUT P1, RZ, R3, 0xff, RZ, 0xc0, !PT ;  /* 0x000000ff03ff7812 */ /* 0x000fda000782c0ff */
[----:B------:R-:W-:Y:S05]  /*7da0*/  @P1 BRA `(.L_x_178) ;  /* 0xfffffff000f01947 */ /* 0x000fea000383ffff */
[----:B------:R-:W-:Y:S05]  /*7db0*/  BSYNC B0 ;  /* 0x0000000000007941 */ /* 0x000fea0003800000 */
.L_x_166:
[----:B------:R-:W-:-:S03]  /*7dc0*/  UMOV UR4, 0xffffffff ;  /* 0xffffffff00047882 */ /* 0x000fc60000000000 */
[----:B------:R-:W-:Y:S05]  /*7dd0*/  BRA.DIV UR4, `(.L_x_179) ;  /* 0x0000000604447947 */ /* 0x000fea000b800000 */
[----:B------:R-:W-:-:S13]  /*7de0*/  ELECT P6, URZ, PT ;  /* 0x00000000003f782f */ /* 0x000fda00038c0000 */
.L_x_195:
[----:B------:R-:W-:Y:S04]  /*7df0*/  BSSY B0, `(.L_x_180) ;  /* 0x000002c000007945 */ /* 0x000fe80003800000 */
[----:B------:R-:W-:Y:S05]  /*7e00*/  @!P6 BRA `(.L_x_181) ;  /* 0x0000000000a8e947 */ /* 0x000fea0003800000 */
[----:B------:R-:W-:-:S04]  /*7e10*/  ULOP3.LUT UR4, UR40, 0x2, URZ, 0xfc, !UPT ;  /* 0x0000000228047892 */ /* 0x000fc8000f8efc3f */
[----:B------:R-:W-:-:S06]  /*7e20*/  UISETP.NE.AND UP0, UPT, UR4, 0x3, UPT ;  /* 0x000000030400788c */ /* 0x000fcc000bf05270 */
[----:B------:R-:W-:-:S13]  /*7e30*/  PLOP3.LUT P0, PT, PT, PT, UP0, 0x80, 0x0 ;  /* 0x000000000000781c */ /* 0x000fda0003f0f008 */
[----:B------:R-:W-:Y:S05]  /*7e40*/  @!P0 BRA `(.L_x_182) ;  /* 0x0000000000048947 */ /* 0x000fea0003800000 */
[----:B------:R-:W-:Y:S01]  /*7e50*/  BPT.TRAP 0x1 ;  /* 0x000000040000795c */ /* 0x000fe20000300000 */
.L_x_182:
[----:B------:R-:W0:Y:S01]  /*7e60*/  S2R R3, SR_CgaCtaId ;  /* 0x0000000000037919 */ /* 0x000e220000008800 */
[----:B------:R-:W-:Y:S02]  /*7e70*/  MOV R0, 0x400 ;  /* 0x0000040000007802 */ /* 0x000fe40000000f00 */
[----:B------:R-:W-:Y:S02]  /*7e80*/  SHF.L.U32 R2, R9, 0x1f, RZ ;  /* 0x0000001f09027819 */ /* 0x000fe400000006ff */
[----:B0-----:R-:W-:-:S05]  /*7e90*/  LEA R3, R3, R0, 0x18 ;  /* 0x0000000003037211 */ /* 0x001fca00078ec0ff */
[----:B------:R-:W-:-:S04]  /*7ea0*/  VIADD R3, R3, 0x20 ;  /* 0x0000002003037836 */ /* 0x000fc80000000000 */
[C---:B------:R-:W-:Y:S02]  /*7eb0*/  IMAD R5, R8.reuse, 0x8, R3 ;  /* 0x0000000808057824 */ /* 0x040fe400078e0203 */
[----:B------:R-:W-:Y:S02]  /*7ec0*/  VIADD R8, R8, 0x1 ;  /* 0x0000000108087836 */ /* 0x000fe40000000000 */
[----:B------:R-:W0:Y:S03]  /*7ed0*/  SYNCS.PHASECHK.TRANS64.TRYWAIT P0, [R5+URZ], R2 ;  /* 0x00000002050075a7 */ /* 0x000e26000800017f */
[----:B------:R-:W-:-:S04]  /*7ee0*/  ISETP.NE.AND P1, PT, R8, 0x4, PT ;  /* 0x000000040800780c */ /* 0x000fc80003f25270 */
[----:B------:R-:W-:Y:S02]  /*7ef0*/  SEL R0, RZ, 0x1, P1 ;  /* 0x00000001ff007807 */ /* 0x000fe40000800000 */
[----:B------:R-:W-:Y:S02]  /*7f00*/  SEL R8, R8, RZ, P1 ;  /* 0x000000ff08087207 */ /* 0x000fe40000800000 */
[----:B------:R-:W-:-:S03]  /*7f10*/  LOP3.LUT R9, R9, R0, RZ, 0x3c, !PT ;  /* 0x0000000009097212 */ /* 0x000fc600078e3cff */
[----:B------:R-:W-:Y:S01]  /*7f20*/  IMAD R7, R8, 0x8, R3 ;  /* 0x0000000808077824 */ /* 0x000fe200078e0203 */
[----:B------:R-:W-:Y:S01]  /*7f30*/  SHF.L.U32 R4, R9, 0x1f, RZ ;  /* 0x0000001f09047819 */ /* 0x000fe200000006ff */
[----:B0-----:R-:W-:Y:S06]  /*7f40*/  @!P0 BRA `(.L_x_183) ;  /* 0x0000000400088947 */ /* 0x001fec0003800000 */
.L_x_196:
[----:B------:R-:W1:Y:S01]  /*7f50*/  SYNCS.PHASECHK.TRANS64.TRYWAIT P0, [R7+URZ], R4 ;  /* 0x00000004070075a7 */ /* 0x000e62000800017f */
[----:B------:R-:W-:-:S05]  /*7f60*/  VIADD R0, R8, 0x1 ;  /* 0x0000000108007836 */ /* 0x000fca0000000000 */
[----:B------:R-:W-:-:S04]  /*7f70*/  ISETP.NE.AND P1, PT, R0, 0x4, PT ;  /* 0x000000040000780c */ /* 0x000fc80003f25270 */
[----:B0-----:R-:W-:Y:S02]  /*7f80*/  SEL R2, RZ, 0x1, P1 ;  /* 0x00000001ff027807 */ /* 0x001fe40000800000 */
[----:B------:R-:W-:Y:S02]  /*7f90*/  SEL R0, R0, RZ, P1 ;  /* 0x000000ff00007207 */ /* 0x000fe40000800000 */
[----:B------:R-:W-:-:S03]  /*7fa0*/  LOP3.LUT R9, R9, R2, RZ, 0x3c, !PT ;  /* 0x0000000209097212 */ /* 0x000fc600078e3cff */
[----:B------:R-:W-:Y:S01]  /*7fb0*/  IMAD R6, R0, 0x8, R3 ;  /* 0x0000000800067824 */ /* 0x000fe200078e0203 */
[----:B------:R-:W-:Y:S01]  /*7fc0*/  SHF.L.U32 R5, R9, 0x1f, RZ ;  /* 0x0000001f09057819 */ /* 0x000fe200000006ff */
[----:B-1----:R-:W-:Y:S06]  /*7fd0*/  @!P0 BRA `(.L_x_184) ;  /* 0x0000000000f88947 */ /* 0x002fec0003800000 */
.L_x_197:
[----:B------:R-:W1:Y:S01]  /*7fe0*/  SYNCS.PHASECHK.TRANS64.TRYWAIT P0, [R6+URZ], R5 ;  /* 0x00000005060075a7 */ /* 0x000e62000800017f */
[----:B------:R-:W-:-:S05]  /*7ff0*/  VIADD R0, R0, 0x1 ;  /* 0x0000000100007836 */ /* 0x000fca0000000000 */
[----:B------:R-:W-:-:S04]  /*8000*/  ISETP.NE.AND P1, PT, R0, 0x4, PT ;  /* 0x000000040000780c */ /* 0x000fc80003f25270 */
[----:B------:R-:W-:Y:S02]  /*8010*/  SEL R2, RZ, 0x1, P1 ;  /* 0x00000001ff027807 */ /* 0x000fe40000800000 */
[----:B------:R-:W-:Y:S02]  /*8020*/  SEL R0, R0, RZ, P1 ;  /* 0x000000ff00007207 */ /* 0x000fe40000800000 */
[----:B------:R-:W-:Y:S01]  /*8030*/  LOP3.LUT R2, R9, R2, RZ, 0x3c, !PT ;  /* 0x0000000209027212 */ /* 0x000fe200078e3cff */
[----:B-1----:R-:W-:Y:S06]  /*8040*/  @!P0 BRA `(.L_x_185) ;  /* 0x0000000000f08947 */ /* 0x002fec0003800000 */
.L_x_198:
[----:B------:R-:W-:Y:S01]  /*8050*/  IMAD R3, R0, 0x8, R3 ;  /* 0x0000000800037824 */ /* 0x000fe200078e0203 */
[----:B------:R-:W-:-:S07]  /*8060*/  SHF.L.U32 R0, R2, 0x1f, RZ ;  /* 0x0000001f02007819 */ /* 0x000fce00000006ff */
.L_x_186:
[----:B--2---:R2:W3:Y:S02]  /*8070*/  SYNCS.PHASECHK.TRANS64.TRYWAIT P0, [R3+URZ], R0 ;  /* 0x00000000030075a7 */ /* 0x0044e4000800017f */
[----:B---3--:R-:W-:Y:S05]  /*8080*/  @!P0 NANOSLEEP.SYNCS 0x989680 ;  /* 0x009896800000895d */ /* 0x008fea0003900000 */
[----:B------:R-:W3:Y:S02]  /*8090*/  @!P0 SYNCS.PHASECHK.TRANS64 P0, [R3+URZ], R0 ;  /* 0x00000000030085a7 */ /* 0x000ee4000800007f */
[----:B---3--:R-:W-:Y:S05]  /*80a0*/  @!P0 BRA `(.L_x_186) ;  /* 0xfffffffc00f08947 */ /* 0x008fea000383ffff */
.L_x_181:
[----:B------:R-:W-:Y:S05]  /*80b0*/  BSYNC B0 ;  /* 0x0000000000007941 */ /* 0x000fea0003800000 */
.L_x_180:
[----:B------:R-:W-:Y:S05]  /*80c0*/  EXIT ;  /* 0x000000000000794d */ /* 0x000fea0003800000 */
.L_x_18:
[----:B0-----:R0:W1:Y:S02]  /*80d0*/  SYNCS.PHASECHK.TRANS64.TRYWAIT P0, [R97+URZ+-0x8], R0 ;  /* 0xfffff800610075a7 */ /* 0x001064000800017f */
[----:B-1----:R-:W-:Y:S05]  /*80e0*/  @!P0 NANOSLEEP.SYNCS 0x989680 ;  /* 0x009896800000895d */ /* 0x002fea0003900000 */
[----:B------:R-:W1:Y:S02]  /*80f0*/  @!P0 SYNCS.PHASECHK.TRANS64 P0, [R97+URZ+-0x8], R0 ;  /* 0xfffff800610085a7 */ /* 0x000e64000800007f */
[----:B-1----:R-:W-:Y:S05]  /*8100*/  @!P0 BRA `(.L_x_18) ;  /* 0xfffffffc00f08947 */ /* 0x002fea000383ffff */
[----:B------:R-:W-:Y:S05]  /*8110*/  BRA `(.L_x_187) ;  /* 0xffffff9400dc7947 */ /* 0x000fea000383ffff */
.L_x_23:
[----:B-1----:R1:W2:Y:S02]  /*8120*/  SYNCS.PHASECHK.TRANS64.TRYWAIT P1, [R3+URZ], R0 ;  /* 0x00000000030075a7 */ /* 0x0022a4000802017f */
[----:B--2---:R-:W-:Y:S05]  /*8130*/  @!P1 NANOSLEEP.SYNCS 0x989680 ;  /* 0x009896800000995d */ /* 0x004fea0003900000 */
[----:B------:R-:W2:Y:S02]  /*8140*/  @!P1 SYNCS.PHASECHK.TRANS64 P1, [R3+URZ], R0 ;  /* 0x00000000030095a7 */ /* 0x000ea4000802007f */
[----:B--2---:R-:W-:Y:S05]  /*8150*/  @!P1 BRA `(.L_x_23) ;  /* 0xfffffffc00f09947 */ /* 0x004fea000383ffff */
[----:B------:R-:W-:Y:S05]  /*8160*/  BRA `(.L_x_22) ;  /* 0xffffff9800547947 */ /* 0x000fea000383ffff */
.L_x_28:
[----:B-1----:R-:W-:-:S04]  /*8170*/  IMAD.U32 R5, RZ, RZ, UR4 ;  /* 0x00000004ff057e24 */ /* 0x002fc8000f8e00ff */
[----:B------:R1:W2:Y:S03]  /*8180*/  SYNCS.PHASECHK.TRANS64.TRYWAIT P1, [R5+URZ], R4 ;  /* 0x00000004050075a7 */ /* 0x0002a6000802017f */
[----:B--2---:R-:W-:Y:S05]  /*8190*/  @!P1 NANOSLEEP.SYNCS 0x989680 ;  /* 0x009896800000995d */ /* 0x004fea0003900000 */
[----:B------:R-:W2:Y:S02]  /*81a0*/  @!P1 SYNCS.PHASECHK.TRANS64 P1, [R5+URZ], R4 ;  /* 0x00000004050095a7 */ /* 0x000ea4000802007f */
[----:B--2---:R-:W-:Y:S05]  /*81b0*/  @!P1 BRA `(.L_x_28) ;  /* 0xfffffffc00ec9947 */ /* 0x004fea000383ffff */
[----:B------:R-:W-:Y:S05]  /*81c0*/  BRA `(.L_x_27) ;  /* 0xffffff9c00947947 */ /* 0x000fea000383ffff */
.L_x_34:
[----:B0-----:R0:W1:Y:S02]  /*81d0*/  SYNCS.PHASECHK.TRANS64.TRYWAIT P0, [R97+URZ+0x8], R0 ;  /* 0x00000800610075a7 */ /* 0x001064000800017f */
[----:B-1----:R-:W-:Y:S05]  /*81e0*/  @!P0 NANOSLEEP.SYNCS 0x989680 ;  /* 0x009896800000895d */ /* 0x002fea0003900000 */
[----:B------:R-:W1:Y:S02]  /*81f0*/  @!P0 SYNCS.PHASECHK.TRANS64 P0, [R97+URZ+0x8], R0 ;  /* 0x00000800610085a7 */ /* 0x000e64000800007f */
[----:B-1----:R-:W-:Y:S05]  /*8200*/  @!P0 BRA `(.L_x_34) ;  /* 0xfffffffc00f08947 */ /* 0x002fea000383ffff */
[----:B------:R-:W-:Y:S05]  /*8210*/  BRA `(.L_x_188) ;  /* 0xffffffa400207947 */ /* 0x000fea000383ffff */
.L_x_167:
[----:B------:R-:W-:Y:S01]  /*8220*/  BSSY B1, `(.L_x_189) ;  /* 0x0000006000017945 */ /* 0x000fe20003800000 */
[----:B------:R-:W-:-:S07]  /*8230*/  IMAD.MOV.U32 R15, RZ, RZ, -0x1 ;  /* 0xffffffffff0f7424 */ /* 0x000fce00078e00ff */
[----:B-----5:R-:W-:Y:S05]  /*8240*/  WARPSYNC.COLLECTIVE R15, `(.L_x_190) ;  /* 0x000000000f0c7348 */ /* 0x020fea0003c00000 */
[----:B------:R-:W-:Y:S02]  /*8250*/  ELECT P6, UR62, PT ;  /* 0x00000000003e782f */ /* 0x000fe400038c0000 */
[----:B------:R-:W-:Y:S01]  /*8260*/  MOV R14, UR62 ;  /* 0x0000003e000e7c02 */ /* 0x000fe20008000f00 */
[----:B-----5:R-:W-:Y:S10]  /*8270*/  ENDCOLLECTIVE ;  /* 0x000000000000791b */ /* 0x020ff40003800000 */
.L_x_190:
[----:B------:R-:W-:Y:S05]  /*8280*/  BSYNC B1 ;  /* 0x0000000000017941 */ /* 0x000fea0003800000 */
.L_x_189:
[----:B------:R-:W-:Y:S05]  /*8290*/  BRA `(.L_x_191) ;  /* 0xffffffec00c07947 */ /* 0x000fea000383ffff */
.L_x_170:
[----:B-1----:R1:W2:Y:S02]  /*82a0*/  SYNCS.PHASECHK.TRANS64.TRYWAIT P1, [R7+URZ+0x20], R4 ;  /* 0x00002004070075a7 */ /* 0x0022a4000802017f */
[----:B--2---:R-:W-:Y:S05]  /*82b0*/  @!P1 NANOSLEEP.SYNCS 0x989680 ;  /* 0x009896800000995d */ /* 0x004fea0003900000 */
[----:B------:R-:W2:Y:S02]  /*82c0*/  @!P1 SYNCS.PHASECHK.TRANS64 P1, [R7+URZ+0x20], R4 ;  /* 0x00002004070095a7 */ /* 0x000ea4000802007f */
[----:B--2---:R-:W-:Y:S05]  /*82d0*/  @!P1 BRA `(.L_x_170) ;  /* 0xfffffffc00f09947 */ /* 0x004fea000383ffff */
[----:B------:R-:W-:Y:S05]  /*82e0*/  BRA `(.L_x_192) ;  /* 0xffffffec00f87947 */ /* 0x000fea000383ffff */
.L_x_179:
[----:B------:R-:W-:Y:S01]  /*82f0*/  BSSY B0, `(.L_x_193) ;  /* 0x0000006000007945 */ /* 0x000fe20003800000 */
[----:B------:R-:W-:-:S07]  /*8300*/  IMAD.MOV.U32 R15, RZ, RZ, -0x1 ;  /* 0xffffffffff0f7424 */ /* 0x000fce00078e00ff */
[----:B-----5:R-:W-:Y:S05]  /*8310*/  WARPSYNC.COLLECTIVE R15, `(.L_x_194) ;  /* 0x000000000f0c7348 */ /* 0x020fea0003c00000 */
[----:B------:R-:W-:Y:S02]  /*8320*/  ELECT P6, UR62, PT ;  /* 0x00000000003e782f */ /* 0x000fe400038c0000 */
[----:B------:R-:W-:Y:S01]  /*8330*/  MOV R14, UR62 ;  /* 0x0000003e000e7c02 */ /* 0x000fe20008000f00 */
[----:B-----5:R-:W-:Y:S10]  /*8340*/  ENDCOLLECTIVE ;  /* 0x000000000000791b */ /* 0x020ff40003800000 */
.L_x_194:
[----:B------:R-:W-:Y:S05]  /*8350*/  BSYNC B0 ;  /* 0x0000000000007941 */ /* 0x000fea0003800000 */
.L_x_193:
[----:B------:R-:W-:Y:S05]  /*8360*/  BRA `(.L_x_195) ;  /* 0xfffffff800a07947 */ /* 0x000fea000383ffff */
.L_x_183:
[----:B0-----:R0:W1:Y:S02]  /*8370*/  SYNCS.PHASECHK.TRANS64.TRYWAIT P0, [R5+URZ], R2 ;  /* 0x00000002050075a7 */ /* 0x001064000800017f */
[----:B-1----:R-:W-:Y:S05]  /*8380*/  @!P0 NANOSLEEP.SYNCS 0x989680 ;  /* 0x009896800000895d */ /* 0x002fea0003900000 */
[----:B------:R-:W1:Y:S02]  /*8390*/  @!P0 SYNCS.PHASECHK.TRANS64 P0, [R5+URZ], R2 ;  /* 0x00000002050085a7 */ /* 0x000e64000800007f */
[----:B-1----:R-:W-:Y:S05]  /*83a0*/  @!P0 BRA `(.L_x_183) ;  /* 0xfffffffc00f08947 */ /* 0x002fea000383ffff */
[----:B------:R-:W-:Y:S05]  /*83b0*/  BRA `(.L_x_196) ;  /* 0xfffffff800e47947 */ /* 0x000fea000383ffff */
.L_x_184:
[----:B0-----:R0:W1:Y:S02]  /*83c0*/  SYNCS.PHASECHK.TRANS64.TRYWAIT P0, [R7+URZ], R4 ;  /* 0x00000004070075a7 */ /* 0x001064000800017f */
[----:B-1----:R-:W-:Y:S05]  /*83d0*/  @!P0 NANOSLEEP.SYNCS 0x989680 ;  /* 0x009896800000895d */ /* 0x002fea0003900000 */
[----:B------:R-:W1:Y:S02]  /*83e0*/  @!P0 SYNCS.PHASECHK.TRANS64 P0, [R7+URZ], R4 ;  /* 0x00000004070085a7 */ /* 0x000e64000800007f */
[----:B-1----:R-:W-:Y:S05]  /*83f0*/  @!P0 BRA `(.L_x_184) ;  /* 0xfffffffc00f08947 */ /* 0x002fea000383ffff */
[----:B------:R-:W-:Y:S05]  /*8400*/  BRA `(.L_x_197) ;  /* 0xfffffff800f47947 */ /* 0x000fea000383ffff */
.L_x_185:
[----:B-1----:R1:W2:Y:S02]  /*8410*/  SYNCS.PHASECHK.TRANS64.TRYWAIT P0, [R6+URZ], R5 ;  /* 0x00000005060075a7 */ /* 0x0022a4000800017f */
[----:B--2---:R-:W-:Y:S05]  /*8420*/  @!P0 NANOSLEEP.SYNCS 0x989680 ;  /* 0x009896800000895d */ /* 0x004fea0003900000 */
[----:B------:R-:W2:Y:S02]  /*8430*/  @!P0 SYNCS.PHASECHK.TRANS64 P0, [R6+URZ], R5 ;  /* 0x00000005060085a7 */ /* 0x000ea4000800007f */
[----:B--2---:R-:W-:Y:S05]  /*8440*/  @!P0 BRA `(.L_x_185) ;  /* 0xfffffffc00f08947 */ /* 0x004fea000383ffff */
[----:B------:R-:W-:Y:S05]  /*8450*/  BRA `(.L_x_198) ;  /* 0xfffffff800fc7947 */ /* 0x000fea000383ffff */
.L_x_199:
[----:B------:R-:W-:-:S00]  /*8460*/  BRA `(.L_x_199) ;  /* 0xfffffffc00fc7947 */ /* 0x000fc0000383ffff */
[----:B------:R-:W-:-:S00]  /*8470*/  NOP ;  /* 0x0000000000007918 */ /* 0x000fc00000000000 */
        /* <DEDUP_REMOVED lines=8> */
.L_x_200:


//--------------------- .nv.global.init           --------------------------
	.section	.nv.global.init,"aw",@progbits
.nv.global.init:
	.type		$str$22,@object
	.size		$str$22,($str$23 - $str$22)
$str$22:
        /*0000*/ 	.byte	0x6b, 0x5f, 0x74, 0x69, 0x6c, 0x65, 0x5f, 0x63, 0x6f, 0x75, 0x6e, 0x74, 0x20, 0x3e, 0x3d, 0x20
        /*0010*/ 	.byte	0x31, 0x00
	.type		$str$23,@object
	.size		$str$23,(__unnamed_1 - $str$23)
$str$23:
        /*0012*/ 	.byte	0x2f, 0x74, 0x6d, 0x70, 0x2f, 0x63, 0x75, 0x74, 0x6c, 0x61, 0x73, 0x73, 0x5f, 0x73, 0x77, 0x65
        /*0022*/ 	.byte	0x65, 0x70, 0x5f, 0x73, 0x72, 0x63, 0x2f, 0x69, 0x6e, 0x63, 0x6c, 0x75, 0x64, 0x65, 0x2f, 0x63
        /*0032*/ 	.byte	0x75, 0x74, 0x6c, 0x61, 0x73, 0x73, 0x2f, 0x67, 0x65, 0x6d, 0x6d, 0x2f, 0x63, 0x6f, 0x6c, 0x6c
        /*0042*/ 	.byte	0x65, 0x63, 0x74, 0x69, 0x76, 0x65, 0x2f, 0x73, 0x6d, 0x39, 0x30, 0x5f, 0x6d, 0x6d, 0x61, 0x5f
        /*0052*/ 	.byte	0x74, 0x6d, 0x61, 0x5f, 0x67, 0x6d, 0x6d, 0x61, 0x5f, 0x73, 0x73, 0x5f, 0x77, 0x61, 0x72, 0x70
        /*0062*/ 	.byte	0x73, 0x70, 0x65, 0x63, 0x69, 0x61, 0x6c, 0x69, 0x7a, 0x65, 0x64, 0x2e, 0x68, 0x70, 0x70, 0x00
	.type		__unnamed_1,@object
	.size		__unnamed_1,(.L_0 - __unnamed_1)
__unnamed_1:
        /*0072*/ 	.byte	0x76, 0x6f, 0x69, 0x64, 0x20, 0x63, 0x75, 0x74, 0x6c, 0x61, 0x73, 0x73, 0x3a, 0x3a, 0x67, 0x65
        /* <DEDUP_REMOVED lines=181> */
        /*0bd2*/ 	.byte	0x74, 0x69, 0x74, 0x79, 0x5d, 0x00
.L_0:


//--------------------- .nv.shared._ZN7cutlass13device_kernelINS_4gemm6kernel13GemmUniversalIN4cute5tupleIJiiiiEEENS1_10collective13CollectiveMmaINS1_34MainloopSm90TmaGmmaWarpSpecializedILi4ENS5_IJNS4_1CILi2EEENSA_ILi4EEENSA_ILi1EEEEEENS1_32KernelTmaWarpSpecializedPingpongEEENS5_IJNSA_ILi64EEENSA_ILi128EEESI_EEENS_10bfloat16_tENS5_IJlSD_lEEESK_SL_NS4_8TiledMMAINS4_8MMA_AtomIJNS4_4SM904GMMA28MMA_64x128x16_F32BF16BF16_SSILNSP_5MajorE0ELSR_0ELNSP_7ScaleInE1ELSS_1EEEEEENS4_6LayoutINS5_IJSD_SD_SD_EEENS5_IJNSA_ILi0EEESX_SX_EEEEENS5_IJNS4_10UnderscoreES10_S10_EEEEENS4_23SM90_TMA_LOAD_MULTICASTENS4_14ComposedLayoutINS4_7SwizzleILi3ELi4ELi3EEENS4_18smem_ptr_flag_bitsILi16EEENSV_INS5_IJNSA_ILi8EEESH_EEENS5_IJSH_SD_EEEEEEEvNS4_8identityES13_S1D_vS1E_EENS_8epilogue10collective6detail29Sm90TmaWarpSpecializedAdapterINS1H_15DefaultEpilogueISK_SL_SL_NS1G_6thread17LinearCombinationISK_Li1EffLNS1L_9ScaleType4KindE0ELNS_15FloatRoundStyleE2ESK_EENS1_15EpilogueDefaultEEEEEvvEEEEvNT_6ParamsE --------------------------
	.section	.nv.shared._ZN7cutlass13device_kernelINS_4gemm6kernel13GemmUniversalIN4cute5tupleIJiiiiEEENS1_10collective13CollectiveMmaINS1_34MainloopSm90TmaGmmaWarpSpecializedILi4ENS5_IJNS4_1CILi2EEENSA_ILi4EEENSA_ILi1EEEEEENS1_32KernelTmaWarpSpecializedPingpongEEENS5_IJNSA_ILi64EEENSA_ILi128EEESI_EEENS_10bfloat16_tENS5_IJlSD_lEEESK_SL_NS4_8TiledMMAINS4_8MMA_AtomIJNS4_4SM904GMMA28MMA_64x128x16_F32BF16BF16_SSILNSP_5MajorE0ELSR_0ELNSP_7ScaleInE1ELSS_1EEEEEENS4_6LayoutINS5_IJSD_SD_SD_EEENS5_IJNSA_ILi0EEESX_SX_EEEEENS5_IJNS4_10UnderscoreES10_S10_EEEEENS4_23SM90_TMA_LOAD_MULTICASTENS4_14ComposedLayoutINS4_7SwizzleILi3ELi4ELi3EEENS4_18smem_ptr_flag_bitsILi16EEENSV_INS5_IJNSA_ILi8EEESH_EEENS5_IJSH_SD_EEEEEEEvNS4_8identityES13_S1D_vS1E_EENS_8epilogue10collective6detail29Sm90TmaWarpSpecializedAdapterINS1H_15DefaultEpilogueISK_SL_SL_NS1G_6thread17LinearCombinationISK_Li1EffLNS1L_9ScaleType4KindE0ELNS_15FloatRoundStyleE2ESK_EENS1_15EpilogueDefaultEEEEEvvEEEEvNT_6ParamsE,"aw",@nobits
	.sectionflags	@""
	.align	16
	.zero		1024


//--------------------- .nv.shared.reserved.0     --------------------------
	.section	.nv.shared.reserved.0,"aw",@nobits
	.weak		__nv_reservedSMEM_offset_0_alias
	.size		__nv_reservedSMEM_offset_0_alias, 0, 0
	.other		__nv_reservedSMEM_offset_0_alias,@"STO_CUDA_RESERVED_SHARED STV_DEFAULT"
__nv_reservedSMEM_offset_0_alias:
	.zero		0


//--------------------- .nv.global                --------------------------
	.section	.nv.global,"aw",@nobits
.nv.global:
	.type		_ZN40_INTERNAL_55bdf80b_4_k_cu_b1ff2d1c_237244cute1_E,@object
	.size		_ZN40_INTERNAL_55bdf80b_4_k_cu_b1ff2d1c_237244cute1_E,(_ZN40_INTERNAL_55bdf80b_4_k_cu_b1ff2d1c_237244cuda3std3__45__cpo6cbeginE - _ZN40_INTERNAL_55bdf80b_4_k_cu_b1ff2d1c_237244cute1_E)
_ZN40_INTERNAL_55bdf80b_4_k_cu_b1ff2d1c_237244cute1_E:
	.zero		1
	.type		_ZN40_INTERNAL_55bdf80b_4_k_cu_b1ff2d1c_237244cuda3std3__45__cpo6cbeginE,@object
	.size		_ZN40_INTERNAL_55bdf80b_4_k_cu_b1ff2d1c_237244cuda3std3__45__cpo6cbeginE,(_ZN40_INTERNAL_55bdf80b_4_k_cu_b1ff2d1c_237244cuda3std3__48in_placeE - _ZN40_INTERNAL_55bdf80b_4_k_cu_b1ff2d1c_237244cuda3std3__45__cpo6cbeginE)
_ZN40_INTERNAL_55bdf80b_4_k_cu_b1ff2d1c_237244cuda3std3__45__cpo6cbeginE:
	.zero		1
	.type		_ZN40_INTERNAL_55bdf80b_4_k_cu_b1ff2d1c_237244cuda3std3__48in_placeE,@object
	.size		_ZN40_INTERNAL_55bdf80b_4_k_cu_b1ff2d1c_237244cuda3std3__48in_placeE,(_ZN40_INTERNAL_55bdf80b_4_k_cu_b1ff2d1c_237244cuda3std6ranges3__45__cpo9iter_moveE - _ZN40_INTERNAL_55bdf80b_4_k_cu_b1ff2d1c_237244cuda3std3__48in_placeE)
_ZN40_INTERNAL_55bdf80b_4_k_cu_b1ff2d1c_237244cuda3std3__48in_placeE:
	.zero		1
	.type		_ZN40_INTERNAL_55bdf80b_4_k_cu_b1ff2d1c_237244cuda3std6ranges3__45__cpo9iter_moveE,@object
	.size		_ZN40_INTERNAL_55bdf80b_4_k_cu_b1ff2d1c_237244cuda3std6ranges3__45__cpo9iter_moveE,(_ZN40_INTERNAL_55bdf80b_4_k_cu_b1ff2d1c_237244cuda3std3__45__cpo5beginE - _ZN40_INTERNAL_55bdf80b_4_k_cu_b1ff2d1c_237244cuda3std6ranges3__45__cpo9iter_moveE)
_ZN40_INTERNAL_55bdf80b_4_k_cu_b1ff2d1c_237244cuda3std6ranges3__45__cpo9iter_moveE:
	.zero		1
	.type		_ZN40_INTERNAL_55bdf80b_4_k_cu_b1ff2d1c_237244cuda3std3__45__cpo5beginE,@object
	.size		_ZN40_INTERNAL_55bdf80b_4_k_cu_b1ff2d1c_237244cuda3std3__45__cpo5beginE,(_ZN40_INTERNAL_55bdf80b_4_k_cu_b1ff2d1c_237244cuda3std3__442_GLOBAL__N__55bdf80b_4_k_cu_b1ff2d1c_237246ignoreE - _ZN40_INTERNAL_55bdf80b_4_k_cu_b1ff2d1c_237244cuda3std3__45__cpo5beginE)
_ZN40_INTERNAL_55bdf80b_4_k_cu_b1ff2d1c_237244cuda3std3__45__cpo5beginE:
	.zero		1
	.type		_ZN40_INTERNAL_55bdf80b_4_k_cu_b1ff2d1c_237244cuda3std3__442_GLOBAL__N__55bdf80b_4_k_cu_b1ff2d1c_237246ignoreE,@object
	.size		_ZN40_INTERNAL_55bdf80b_4_k_cu_b1ff2d1c_237244cuda3std3__442_GLOBAL__N__55bdf80b_4_k_cu_b1ff2d1c_237246ignoreE,(_ZN40_INTERNAL_55bdf80b_4_k_cu_b1ff2d1c_237244cute7productE - _ZN40_INTERNAL_55bdf80b_4_k_cu_b1ff2d1c_237244cuda3std3__442_GLOBAL__N__55bdf80b_4_k_cu_b1ff2d1c_237246ignoreE)
_ZN40_INTERNAL_55bdf80b_4_k_cu_b1ff2d1c_237244cuda3std3__442_GLOBAL__N__55bdf80b_4_k_cu_b1ff2d1c_237246ignoreE:
	.zero		1
	.type		_ZN40_INTERNAL_55bdf80b_4_k_cu_b1ff2d1c_237244cute7productE,@object
	.size		_ZN40_INTERNAL_55bdf80b_4_k_cu_b1ff2d1c_237244cute7productE,(_ZN40_INTERNAL_55bdf80b_4_k_cu_b1ff2d1c_237244cuda3std3__45__cpo3endE - _ZN40_INTERNAL_55bdf80b_4_k_cu_b1ff2d1c_237244cute7productE)
_ZN40_INTERNAL_55bdf80b_4_k_cu_b1ff2d1c_237244cute7productE:
	.zero		1
	.type		_ZN40_INTERNAL_55bdf80b_4_k_cu_b1ff2d1c_237244cuda3std3__45__cpo3endE,@object
	.size		_ZN40_INTERNAL_55bdf80b_4_k_cu_b1ff2d1c_237244cuda3std3__45__cpo3endE,(_ZN40_INTERNAL_55bdf80b_4_k_cu_b1ff2d1c_237244cuda3std3__419piecewise_constructE - _ZN40_INTERNAL_55bdf80b_4_k_cu_b1ff2d1c_237244cuda3std3__45__cpo3endE)
_ZN40_INTERNAL_55bdf80b_4_k_cu_b1ff2d1c_237244cuda3std3__45__cpo3endE:
	.zero		1
	.type		_ZN40_INTERNAL_55bdf80b_4_k_cu_b1ff2d1c_237244cuda3std3__419piecewise_constructE,@object
	.size		_ZN40_INTERNAL_55bdf80b_4_k_cu_b1ff2d1c_237244cuda3std3__419piecewise_constructE,(_ZN40_INTERNAL_55bdf80b_4_k_cu_b1ff2d1c_237244cuda3std3__45__cpo4cendE - _ZN40_INTERNAL_55bdf80b_4_k_cu_b1ff2d1c_237244cuda3std3__419piecewise_constructE)
_ZN40_INTERNAL_55bdf80b_4_k_cu_b1ff2d1c_237244cuda3std3__419piecewise_constructE:
	.zero		1
	.type		_ZN40_INTERNAL_55bdf80b_4_k_cu_b1ff2d1c_237244cuda3std3__45__cpo4cendE,@object
	.size		_ZN40_INTERNAL_55bdf80b_4_k_cu_b1ff2d1c_237244cuda3std3__45__cpo4cendE,(_ZN40_INTERNAL_55bdf80b_4_k_cu_b1ff2d1c_237244cuda3std6ranges3__45__cpo4swapE - _ZN40_INTERNAL_55bdf80b_4_k_cu_b1ff2d1c_237244cuda3std3__45__cpo4cendE)
_ZN40_INTERNAL_55bdf80b_4_k_cu_b1ff2d1c_237244cuda3std3__45__cpo4cendE:
	.zero		1
	.type		_ZN40_INTERNAL_55bdf80b_4_k_cu_b1ff2d1c_237244cuda3std6ranges3__45__cpo4swapE,@object
	.size		_ZN40_INTERNAL_55bdf80b_4_k_cu_b1ff2d1c_237244cuda3std6ranges3__45__cpo4swapE,(.L_8 - _ZN40_INTERNAL_55bdf80b_4_k_cu_b1ff2d1c_237244cuda3std6ranges3__45__cpo4swapE)
_ZN40_INTERNAL_55bdf80b_4_k_cu_b1ff2d1c_237244cuda3std6ranges3__45__cpo4swapE:
	.zero		1
.L_8:


//--------------------- .nv.constant0._ZN7cutlass13device_kernelINS_4gemm6kernel13GemmUniversalIN4cute5tupleIJiiiiEEENS1_10collective13CollectiveMmaINS1_34MainloopSm90TmaGmmaWarpSpecializedILi4ENS5_IJNS4_1CILi2EEENSA_ILi4EEENSA_ILi1EEEEEENS1_32KernelTmaWarpSpecializedPingpongEEENS5_IJNSA_ILi64EEENSA_ILi128EEESI_EEENS_10bfloat16_tENS5_IJlSD_lEEESK_SL_NS4_8TiledMMAINS4_8MMA_AtomIJNS4_4SM904GMMA28MMA_64x128x16_F32BF16BF16_SSILNSP_5MajorE0ELSR_0ELNSP_7ScaleInE1ELSS_1EEEEEENS4_6LayoutINS5_IJSD_SD_SD_EEENS5_IJNSA_ILi0EEESX_SX_EEEEENS5_IJNS4_10UnderscoreES10_S10_EEEEENS4_23SM90_TMA_LOAD_MULTICASTENS4_14ComposedLayoutINS4_7SwizzleILi3ELi4ELi3EEENS4_18smem_ptr_flag_bitsILi16EEENSV_INS5_IJNSA_ILi8EEESH_EEENS5_IJSH_SD_EEEEEEEvNS4_8identityES13_S1D_vS1E_EENS_8epilogue10collective6detail29Sm90TmaWarpSpecializedAdapterINS1H_15DefaultEpilogueISK_SL_SL_NS1G_6thread17LinearCombinationISK_Li1EffLNS1L_9ScaleType4KindE0ELNS_15FloatRoundStyleE2ESK_EENS1_15EpilogueDefaultEEEEEvvEEEEvNT_6ParamsE --------------------------
	.section	.nv.constant0._ZN7cutlass13device_kernelINS_4gemm6kernel13GemmUniversalIN4cute5tupleIJiiiiEEENS1_10collective13CollectiveMmaINS1_34MainloopSm90TmaGmmaWarpSpecializedILi4ENS5_IJNS4_1CILi2EEENSA_ILi4EEENSA_ILi1EEEEEENS1_32KernelTmaWarpSpecializedPingpongEEENS5_IJNSA_ILi64EEENSA_ILi128EEESI_EEENS_10bfloat16_tENS5_IJlSD_lEEESK_SL_NS4_8TiledMMAINS4_8MMA_AtomIJNS4_4SM904GMMA28MMA_64x128x16_F32BF16BF16_SSILNSP_5MajorE0ELSR_0ELNSP_7ScaleInE1ELSS_1EEEEEENS4_6LayoutINS5_IJSD_SD_SD_EEENS5_IJNSA_ILi0EEESX_SX_EEEEENS5_IJNS4_10UnderscoreES10_S10_EEEEENS4_23SM90_TMA_LOAD_MULTICASTENS4_14ComposedLayoutINS4_7SwizzleILi3ELi4ELi3EEENS4_18smem_ptr_flag_bitsILi16EEENSV_INS5_IJNSA_ILi8EEESH_EEENS5_IJSH_SD_EEEEEEEvNS4_8identityES13_S1D_vS1E_EENS_8epilogue10collective6detail29Sm90TmaWarpSpecializedAdapterINS1H_15DefaultEpilogueISK_SL_SL_NS1G_6thread17LinearCombinationISK_Li1EffLNS1L_9ScaleType4KindE0ELNS_15FloatRoundStyleE2ESK_EENS1_15EpilogueDefaultEEEEEvvEEEEvNT_6ParamsE,"a",@progbits
	.sectionflags	@""
	.align	4
.nv.constant0._ZN7cutlass13device_kernelINS_4gemm6kernel13GemmUniversalIN4cute5tupleIJiiiiEEENS1_10collective13CollectiveMmaINS1_34MainloopSm90TmaGmmaWarpSpecializedILi4ENS5_IJNS4_1CILi2EEENSA_ILi4EEENSA_ILi1EEEEEENS1_32KernelTmaWarpSpecializedPingpongEEENS5_IJNSA_ILi64EEENSA_ILi128EEESI_EEENS_10bfloat16_tENS5_IJlSD_lEEESK_SL_NS4_8TiledMMAINS4_8MMA_AtomIJNS4_4SM904GMMA28MMA_64x128x16_F32BF16BF16_SSILNSP_5MajorE0ELSR_0ELNSP_7ScaleInE1ELSS_1EEEEEENS4_6LayoutINS5_IJSD_SD_SD_EEENS5_IJNSA_ILi0EEESX_SX_EEEEENS5_IJNS4_10UnderscoreES10_S10_EEEEENS4_23SM90_TMA_LOAD_MULTICASTENS4_14ComposedLayoutINS4_7SwizzleILi3ELi4ELi3EEENS4_18smem_ptr_flag_bitsILi16EEENSV_INS5_IJNSA_ILi8EEESH_EEENS5_IJSH_SD_EEEEEEEvNS4_8identityES13_S1D_vS1E_EENS_8epilogue10collective6detail29Sm90TmaWarpSpecializedAdapterINS1H_15DefaultEpilogueISK_SL_SL_NS1G_6thread17LinearCombinationISK_Li1EffLNS1L_9ScaleType4KindE0ELNS_15FloatRoundStyleE2ESK_EENS1_15EpilogueDefaultEEEEEvvEEEEvNT_6ParamsE:
	.zero		1664


//--------------------- SYMBOLS --------------------------

	.type		.nv.reservedSmem.offset0,@object
	.size		.nv.reservedSmem.offset0,0x4
	.type		__assertfail,@function
